//
// Generated by NVIDIA NVVM Compiler
//
// Compiler Build ID: CL-36424714
// Cuda compilation tools, release 13.0, V13.0.88
// Based on NVVM 20.0.0
//

.version 9.0
.target sm_100
.address_size 64

	// .globl	_Z11threenn_gpuiiiPKfS0_PfPi

.visible .entry _Z11threenn_gpuiiiPKfS0_PfPi(
	.param .u32 _Z11threenn_gpuiiiPKfS0_PfPi_param_0,
	.param .u32 _Z11threenn_gpuiiiPKfS0_PfPi_param_1,
	.param .u32 _Z11threenn_gpuiiiPKfS0_PfPi_param_2,
	.param .u64 .ptr .align 1 _Z11threenn_gpuiiiPKfS0_PfPi_param_3,
	.param .u64 .ptr .align 1 _Z11threenn_gpuiiiPKfS0_PfPi_param_4,
	.param .u64 .ptr .align 1 _Z11threenn_gpuiiiPKfS0_PfPi_param_5,
	.param .u64 .ptr .align 1 _Z11threenn_gpuiiiPKfS0_PfPi_param_6
)
{
	.reg .pred 	%p<35>;
	.reg .b32 	%r<142>;
	.reg .b32 	%f<70>;
	.reg .b64 	%rd<49>;
	.reg .b64 	%fd<78>;

	ld.param.u32 	%r63, [_Z11threenn_gpuiiiPKfS0_PfPi_param_1];
	ld.param.u32 	%r64, [_Z11threenn_gpuiiiPKfS0_PfPi_param_2];
	ld.param.u64 	%rd10, [_Z11threenn_gpuiiiPKfS0_PfPi_param_4];
	ld.param.u64 	%rd11, [_Z11threenn_gpuiiiPKfS0_PfPi_param_5];
	ld.param.u64 	%rd12, [_Z11threenn_gpuiiiPKfS0_PfPi_param_6];
	cvta.to.global.u64 	%rd13, %rd10;
	cvta.to.global.u64 	%rd1, %rd12;
	cvta.to.global.u64 	%rd2, %rd11;
	mov.u32 	%r65, %ctaid.x;
	mul.lo.s32 	%r66, %r65, 3;
	mul.lo.s32 	%r67, %r66, %r63;
	cvt.s64.s32 	%rd3, %r67;
	mul.lo.s32 	%r68, %r66, %r64;
	mul.wide.s32 	%rd14, %r68, 4;
	add.s64 	%rd4, %rd13, %rd14;
	mov.u32 	%r140, %tid.x;
	mov.u32 	%r2, %ntid.x;
	setp.ge.s32 	%p1, %r140, %r63;
	@%p1 bra 	$L__BB0_36;
	shl.b64 	%rd15, %rd3, 2;
	add.s64 	%rd5, %rd2, %rd15;
	add.s64 	%rd6, %rd1, %rd15;
	setp.lt.s32 	%p2, %r64, 1;
	@%p2 bra 	$L__BB0_31;
	mul.lo.s32 	%r94, %r65, %r63;
	mul.lo.s32 	%r95, %r94, 3;
	cvt.s64.s32 	%rd32, %r95;
	and.b32  	%r99, %r64, 3;
$L__BB0_3:
	ld.param.u64 	%rd48, [_Z11threenn_gpuiiiPKfS0_PfPi_param_3];
	setp.lt.u32 	%p8, %r64, 4;
	mul.lo.s32 	%r92, %r140, 3;
	cvt.u64.u32 	%rd31, %r92;
	add.s64 	%rd33, %rd32, %rd31;
	cvta.to.global.u64 	%rd34, %rd48;
	shl.b64 	%rd35, %rd33, 2;
	add.s64 	%rd36, %rd34, %rd35;
	ld.global.nc.f32 	%f1, [%rd36];
	ld.global.nc.f32 	%f2, [%rd36+4];
	ld.global.nc.f32 	%f3, [%rd36+8];
	mov.f64 	%fd58, 0d483D6329F1C35CA5;
	mov.b32 	%r125, 0;
	mov.u32 	%r117, %r125;
	mov.u32 	%r120, %r125;
	mov.u32 	%r109, %r125;
	mov.f64 	%fd61, %fd58;
	mov.f64 	%fd50, %fd58;
	@%p8 bra 	$L__BB0_18;
	mov.f64 	%fd58, 0d483D6329F1C35CA5;
	mov.b32 	%r106, 0;
	mov.u32 	%r117, %r106;
	mov.u32 	%r120, %r106;
	mov.u32 	%r109, %r106;
$L__BB0_5:
	mul.lo.s32 	%r8, %r106, 3;
	mul.wide.u32 	%rd37, %r8, 4;
	add.s64 	%rd7, %rd4, %rd37;
	ld.global.nc.f32 	%f4, [%rd7];
	ld.global.nc.f32 	%f5, [%rd7+4];
	ld.global.nc.f32 	%f6, [%rd7+8];
	sub.f32 	%f7, %f1, %f4;
	sub.f32 	%f8, %f2, %f5;
	mul.f32 	%f9, %f8, %f8;
	fma.rn.f32 	%f10, %f7, %f7, %f9;
	sub.f32 	%f11, %f3, %f6;
	fma.rn.f32 	%f12, %f11, %f11, %f10;
	cvt.f64.f32 	%fd4, %f12;
	setp.gt.f64 	%p9, %fd50, %fd4;
	mov.f64 	%fd55, %fd4;
	mov.u32 	%r114, %r106;
	@%p9 bra 	$L__BB0_8;
	setp.gt.f64 	%p10, %fd61, %fd4;
	mov.f64 	%fd55, %fd50;
	mov.f64 	%fd50, %fd4;
	mov.u32 	%r114, %r109;
	mov.u32 	%r109, %r106;
	@%p10 bra 	$L__BB0_8;
	setp.gt.f64 	%p11, %fd58, %fd4;
	selp.f64 	%fd5, %fd4, %fd58, %p11;
	selp.b32 	%r9, %r106, %r117, %p11;
	mov.f64 	%fd50, %fd61;
	mov.f64 	%fd61, %fd5;
	mov.u32 	%r109, %r120;
	mov.u32 	%r120, %r9;
$L__BB0_8:
	add.s32 	%r13, %r106, 1;
	ld.global.nc.f32 	%f13, [%rd7+12];
	ld.global.nc.f32 	%f14, [%rd7+16];
	ld.global.nc.f32 	%f15, [%rd7+20];
	sub.f32 	%f16, %f1, %f13;
	sub.f32 	%f17, %f2, %f14;
	mul.f32 	%f18, %f17, %f17;
	fma.rn.f32 	%f19, %f16, %f16, %f18;
	sub.f32 	%f20, %f3, %f15;
	fma.rn.f32 	%f21, %f20, %f20, %f19;
	cvt.f64.f32 	%fd9, %f21;
	setp.gt.f64 	%p12, %fd55, %fd9;
	mov.f64 	%fd58, %fd9;
	mov.u32 	%r117, %r13;
	@%p12 bra 	$L__BB0_11;
	setp.gt.f64 	%p13, %fd50, %fd9;
	mov.f64 	%fd58, %fd55;
	mov.f64 	%fd55, %fd9;
	mov.u32 	%r117, %r114;
	mov.u32 	%r114, %r13;
	@%p13 bra 	$L__BB0_11;
	setp.gt.f64 	%p14, %fd61, %fd9;
	selp.f64 	%fd10, %fd9, %fd61, %p14;
	selp.b32 	%r14, %r13, %r120, %p14;
	mov.f64 	%fd55, %fd50;
	mov.f64 	%fd50, %fd10;
	mov.u32 	%r114, %r109;
	mov.u32 	%r109, %r14;
$L__BB0_11:
	add.s32 	%r18, %r106, 2;
	add.s32 	%r97, %r8, 6;
	mul.wide.u32 	%rd38, %r97, 4;
	add.s64 	%rd39, %rd4, %rd38;
	ld.global.nc.f32 	%f22, [%rd39];
	ld.global.nc.f32 	%f23, [%rd39+4];
	ld.global.nc.f32 	%f24, [%rd39+8];
	sub.f32 	%f25, %f1, %f22;
	sub.f32 	%f26, %f2, %f23;
	mul.f32 	%f27, %f26, %f26;
	fma.rn.f32 	%f28, %f25, %f25, %f27;
	sub.f32 	%f29, %f3, %f24;
	fma.rn.f32 	%f30, %f29, %f29, %f28;
	cvt.f64.f32 	%fd14, %f30;
	setp.gt.f64 	%p15, %fd58, %fd14;
	mov.f64 	%fd61, %fd14;
	mov.u32 	%r120, %r18;
	@%p15 bra 	$L__BB0_14;
	setp.gt.f64 	%p16, %fd55, %fd14;
	mov.f64 	%fd61, %fd58;
	mov.f64 	%fd58, %fd14;
	mov.u32 	%r120, %r117;
	mov.u32 	%r117, %r18;
	@%p16 bra 	$L__BB0_14;
	setp.gt.f64 	%p17, %fd50, %fd14;
	selp.f64 	%fd15, %fd14, %fd50, %p17;
	selp.b32 	%r19, %r18, %r109, %p17;
	mov.f64 	%fd58, %fd55;
	mov.f64 	%fd55, %fd15;
	mov.u32 	%r117, %r114;
	mov.u32 	%r114, %r19;
$L__BB0_14:
	add.s32 	%r23, %r106, 3;
	add.s32 	%r98, %r8, 9;
	mul.wide.u32 	%rd40, %r98, 4;
	add.s64 	%rd41, %rd4, %rd40;
	ld.global.nc.f32 	%f31, [%rd41];
	ld.global.nc.f32 	%f32, [%rd41+4];
	ld.global.nc.f32 	%f33, [%rd41+8];
	sub.f32 	%f34, %f1, %f31;
	sub.f32 	%f35, %f2, %f32;
	mul.f32 	%f36, %f35, %f35;
	fma.rn.f32 	%f37, %f34, %f34, %f36;
	sub.f32 	%f38, %f3, %f33;
	fma.rn.f32 	%f39, %f38, %f38, %f37;
	cvt.f64.f32 	%fd19, %f39;
	setp.gt.f64 	%p18, %fd61, %fd19;
	mov.f64 	%fd50, %fd19;
	mov.u32 	%r109, %r23;
	@%p18 bra 	$L__BB0_17;
	setp.gt.f64 	%p19, %fd58, %fd19;
	mov.f64 	%fd50, %fd61;
	mov.f64 	%fd61, %fd19;
	mov.u32 	%r109, %r120;
	mov.u32 	%r120, %r23;
	@%p19 bra 	$L__BB0_17;
	setp.gt.f64 	%p20, %fd55, %fd19;
	selp.f64 	%fd20, %fd19, %fd55, %p20;
	selp.b32 	%r24, %r23, %r114, %p20;
	mov.f64 	%fd61, %fd58;
	mov.f64 	%fd58, %fd20;
	mov.u32 	%r120, %r117;
	mov.u32 	%r117, %r24;
$L__BB0_17:
	add.s32 	%r106, %r106, 4;
	and.b32  	%r125, %r64, 2147483644;
	setp.ne.s32 	%p21, %r106, %r125;
	@%p21 bra 	$L__BB0_5;
$L__BB0_18:
	setp.eq.s32 	%p22, %r99, 0;
	mov.f64 	%fd75, %fd50;
	mov.f64 	%fd76, %fd61;
	mov.f64 	%fd77, %fd58;
	mov.u32 	%r135, %r109;
	mov.u32 	%r136, %r120;
	mov.u32 	%r137, %r117;
	@%p22 bra 	$L__BB0_30;
	mul.lo.s32 	%r37, %r125, 3;
	mul.wide.u32 	%rd42, %r37, 4;
	add.s64 	%rd8, %rd4, %rd42;
	ld.global.nc.f32 	%f40, [%rd8];
	ld.global.nc.f32 	%f41, [%rd8+4];
	ld.global.nc.f32 	%f42, [%rd8+8];
	sub.f32 	%f43, %f1, %f40;
	sub.f32 	%f44, %f2, %f41;
	mul.f32 	%f45, %f44, %f44;
	fma.rn.f32 	%f46, %f43, %f43, %f45;
	sub.f32 	%f47, %f3, %f42;
	fma.rn.f32 	%f48, %f47, %f47, %f46;
	cvt.f64.f32 	%fd30, %f48;
	setp.gt.f64 	%p23, %fd50, %fd30;
	mov.f64 	%fd75, %fd30;
	mov.f64 	%fd76, %fd50;
	mov.f64 	%fd77, %fd61;
	mov.u32 	%r135, %r125;
	mov.u32 	%r136, %r109;
	mov.u32 	%r137, %r120;
	@%p23 bra 	$L__BB0_22;
	setp.gt.f64 	%p24, %fd61, %fd30;
	mov.f64 	%fd75, %fd50;
	mov.f64 	%fd76, %fd30;
	mov.u32 	%r135, %r109;
	mov.u32 	%r136, %r125;
	@%p24 bra 	$L__BB0_22;
	setp.gt.f64 	%p25, %fd58, %fd30;
	selp.f64 	%fd77, %fd30, %fd58, %p25;
	selp.b32 	%r137, %r125, %r117, %p25;
	mov.f64 	%fd76, %fd61;
	mov.u32 	%r136, %r120;
$L__BB0_22:
	and.b32  	%r100, %r64, 3;
	setp.eq.s32 	%p26, %r100, 1;
	@%p26 bra 	$L__BB0_30;
	add.s32 	%r132, %r125, 1;
	ld.global.nc.f32 	%f49, [%rd8+12];
	ld.global.nc.f32 	%f50, [%rd8+16];
	ld.global.nc.f32 	%f51, [%rd8+20];
	sub.f32 	%f52, %f1, %f49;
	sub.f32 	%f53, %f2, %f50;
	mul.f32 	%f54, %f53, %f53;
	fma.rn.f32 	%f55, %f52, %f52, %f54;
	sub.f32 	%f56, %f3, %f51;
	fma.rn.f32 	%f57, %f56, %f56, %f55;
	cvt.f64.f32 	%fd35, %f57;
	setp.gt.f64 	%p27, %fd75, %fd35;
	mov.f64 	%fd72, %fd35;
	mov.f64 	%fd73, %fd75;
	mov.f64 	%fd74, %fd76;
	mov.u32 	%r133, %r135;
	mov.u32 	%r134, %r136;
	@%p27 bra 	$L__BB0_26;
	add.s32 	%r133, %r125, 1;
	setp.gt.f64 	%p28, %fd76, %fd35;
	mov.f64 	%fd72, %fd75;
	mov.f64 	%fd73, %fd35;
	mov.u32 	%r132, %r135;
	@%p28 bra 	$L__BB0_26;
	setp.gt.f64 	%p29, %fd77, %fd35;
	selp.f64 	%fd74, %fd35, %fd77, %p29;
	add.s32 	%r101, %r125, 1;
	selp.b32 	%r134, %r101, %r137, %p29;
	mov.f64 	%fd73, %fd76;
	mov.u32 	%r133, %r136;
$L__BB0_26:
	and.b32  	%r102, %r64, 3;
	setp.eq.s32 	%p30, %r102, 2;
	add.s32 	%r48, %r125, 2;
	mov.f64 	%fd75, %fd72;
	mov.f64 	%fd76, %fd73;
	mov.f64 	%fd77, %fd74;
	mov.u32 	%r135, %r132;
	mov.u32 	%r136, %r133;
	mov.u32 	%r137, %r134;
	@%p30 bra 	$L__BB0_30;
	add.s32 	%r103, %r37, 6;
	mul.wide.u32 	%rd43, %r103, 4;
	add.s64 	%rd44, %rd4, %rd43;
	ld.global.nc.f32 	%f58, [%rd44];
	ld.global.nc.f32 	%f59, [%rd44+4];
	ld.global.nc.f32 	%f60, [%rd44+8];
	sub.f32 	%f61, %f1, %f58;
	sub.f32 	%f62, %f2, %f59;
	mul.f32 	%f63, %f62, %f62;
	fma.rn.f32 	%f64, %f61, %f61, %f63;
	sub.f32 	%f65, %f3, %f60;
	fma.rn.f32 	%f66, %f65, %f65, %f64;
	cvt.f64.f32 	%fd40, %f66;
	setp.gt.f64 	%p31, %fd72, %fd40;
	mov.f64 	%fd75, %fd40;
	mov.f64 	%fd76, %fd72;
	mov.f64 	%fd77, %fd73;
	mov.u32 	%r135, %r48;
	mov.u32 	%r136, %r132;
	mov.u32 	%r137, %r133;
	@%p31 bra 	$L__BB0_30;
	setp.gt.f64 	%p32, %fd73, %fd40;
	mov.f64 	%fd75, %fd72;
	mov.f64 	%fd76, %fd40;
	mov.f64 	%fd77, %fd73;
	mov.u32 	%r135, %r132;
	mov.u32 	%r136, %r48;
	mov.u32 	%r137, %r133;
	@%p32 bra 	$L__BB0_30;
	setp.gt.f64 	%p33, %fd74, %fd40;
	selp.f64 	%fd77, %fd40, %fd74, %p33;
	selp.b32 	%r137, %r48, %r134, %p33;
	mov.f64 	%fd75, %fd72;
	mov.f64 	%fd76, %fd73;
	mov.u32 	%r135, %r132;
	mov.u32 	%r136, %r133;
$L__BB0_30:
	cvt.rn.f32.f64 	%f67, %fd77;
	cvt.rn.f32.f64 	%f68, %fd76;
	cvt.rn.f32.f64 	%f69, %fd75;
	mul.lo.s32 	%r104, %r140, 3;
	mul.wide.u32 	%rd45, %r104, 4;
	add.s64 	%rd46, %rd5, %rd45;
	st.global.f32 	[%rd46], %f69;
	st.global.f32 	[%rd46+4], %f68;
	st.global.f32 	[%rd46+8], %f67;
	add.s64 	%rd47, %rd6, %rd45;
	st.global.u32 	[%rd47], %r135;
	st.global.u32 	[%rd47+4], %r136;
	st.global.u32 	[%rd47+8], %r137;
	add.s32 	%r140, %r140, %r2;
	setp.lt.s32 	%p34, %r140, %r63;
	@%p34 bra 	$L__BB0_3;
	bra.uni 	$L__BB0_36;
$L__BB0_31:
	add.s32 	%r69, %r140, %r2;
	max.u32 	%r70, %r63, %r69;
	setp.lt.u32 	%p3, %r69, %r63;
	selp.u32 	%r71, 1, 0, %p3;
	add.s32 	%r72, %r69, %r71;
	sub.s32 	%r73, %r70, %r72;
	div.u32 	%r74, %r73, %r2;
	add.s32 	%r54, %r74, %r71;
	and.b32  	%r75, %r54, 3;
	setp.eq.s32 	%p4, %r75, 3;
	@%p4 bra 	$L__BB0_34;
	add.s32 	%r77, %r54, 1;
	and.b32  	%r55, %r77, 3;
	mov.b32 	%r139, 0;
$L__BB0_33:
	.pragma "nounroll";
	mul.lo.s32 	%r78, %r140, 3;
	mul.wide.u32 	%rd16, %r78, 4;
	add.s64 	%rd17, %rd5, %rd16;
	mov.b32 	%r79, 2139095040;
	st.global.u32 	[%rd17], %r79;
	st.global.u32 	[%rd17+4], %r79;
	st.global.u32 	[%rd17+8], %r79;
	add.s64 	%rd18, %rd6, %rd16;
	mov.b32 	%r80, 0;
	st.global.u32 	[%rd18], %r80;
	st.global.u32 	[%rd18+4], %r80;
	st.global.u32 	[%rd18+8], %r80;
	add.s32 	%r140, %r140, %r2;
	add.s32 	%r139, %r139, 1;
	setp.ne.s32 	%p5, %r139, %r55;
	@%p5 bra 	$L__BB0_33;
$L__BB0_34:
	setp.lt.u32 	%p6, %r54, 3;
	@%p6 bra 	$L__BB0_36;
$L__BB0_35:
	mul.lo.s32 	%r81, %r140, 3;
	mul.wide.u32 	%rd19, %r81, 4;
	add.s64 	%rd20, %rd5, %rd19;
	mov.b32 	%r82, 2139095040;
	st.global.u32 	[%rd20], %r82;
	st.global.u32 	[%rd20+4], %r82;
	st.global.u32 	[%rd20+8], %r82;
	add.s64 	%rd21, %rd6, %rd19;
	mov.b32 	%r83, 0;
	st.global.u32 	[%rd21], %r83;
	st.global.u32 	[%rd21+4], %r83;
	st.global.u32 	[%rd21+8], %r83;
	add.s32 	%r84, %r140, %r2;
	mul.lo.s32 	%r85, %r84, 3;
	mul.wide.u32 	%rd22, %r85, 4;
	add.s64 	%rd23, %rd5, %rd22;
	st.global.u32 	[%rd23], %r82;
	st.global.u32 	[%rd23+4], %r82;
	st.global.u32 	[%rd23+8], %r82;
	add.s64 	%rd24, %rd6, %rd22;
	st.global.u32 	[%rd24], %r83;
	st.global.u32 	[%rd24+4], %r83;
	st.global.u32 	[%rd24+8], %r83;
	add.s32 	%r86, %r84, %r2;
	mul.lo.s32 	%r87, %r86, 3;
	mul.wide.u32 	%rd25, %r87, 4;
	add.s64 	%rd26, %rd5, %rd25;
	st.global.u32 	[%rd26], %r82;
	st.global.u32 	[%rd26+4], %r82;
	st.global.u32 	[%rd26+8], %r82;
	add.s64 	%rd27, %rd6, %rd25;
	st.global.u32 	[%rd27], %r83;
	st.global.u32 	[%rd27+4], %r83;
	st.global.u32 	[%rd27+8], %r83;
	add.s32 	%r88, %r86, %r2;
	mul.lo.s32 	%r89, %r88, 3;
	mul.wide.u32 	%rd28, %r89, 4;
	add.s64 	%rd29, %rd5, %rd28;
	st.global.u32 	[%rd29], %r82;
	st.global.u32 	[%rd29+4], %r82;
	st.global.u32 	[%rd29+8], %r82;
	add.s64 	%rd30, %rd6, %rd28;
	st.global.u32 	[%rd30], %r83;
	st.global.u32 	[%rd30+4], %r83;
	st.global.u32 	[%rd30+8], %r83;
	add.s32 	%r140, %r88, %r2;
	setp.lt.s32 	%p7, %r140, %r63;
	@%p7 bra 	$L__BB0_35;
$L__BB0_36:
	ret;

}
	// .globl	_Z20threeinterpolate_gpuiiiiPKfPKiS0_Pf
.visible .entry _Z20threeinterpolate_gpuiiiiPKfPKiS0_Pf(
	.param .u32 _Z20threeinterpolate_gpuiiiiPKfPKiS0_Pf_param_0,
	.param .u32 _Z20threeinterpolate_gpuiiiiPKfPKiS0_Pf_param_1,
	.param .u32 _Z20threeinterpolate_gpuiiiiPKfPKiS0_Pf_param_2,
	.param .u32 _Z20threeinterpolate_gpuiiiiPKfPKiS0_Pf_param_3,
	.param .u64 .ptr .align 1 _Z20threeinterpolate_gpuiiiiPKfPKiS0_Pf_param_4,
	.param .u64 .ptr .align 1 _Z20threeinterpolate_gpuiiiiPKfPKiS0_Pf_param_5,
	.param .u64 .ptr .align 1 _Z20threeinterpolate_gpuiiiiPKfPKiS0_Pf_param_6,
	.param .u64 .ptr .align 1 _Z20threeinterpolate_gpuiiiiPKfPKiS0_Pf_param_7
)
{
	.reg .pred 	%p<6>;
	.reg .b32 	%r<57>;
	.reg .b32 	%f<28>;
	.reg .b64 	%rd<54>;

	ld.param.u32 	%r10, [_Z20threeinterpolate_gpuiiiiPKfPKiS0_Pf_param_1];
	ld.param.u32 	%r9, [_Z20threeinterpolate_gpuiiiiPKfPKiS0_Pf_param_2];
	ld.param.u32 	%r11, [_Z20threeinterpolate_gpuiiiiPKfPKiS0_Pf_param_3];
	ld.param.u64 	%rd6, [_Z20threeinterpolate_gpuiiiiPKfPKiS0_Pf_param_4];
	ld.param.u64 	%rd7, [_Z20threeinterpolate_gpuiiiiPKfPKiS0_Pf_param_5];
	ld.param.u64 	%rd8, [_Z20threeinterpolate_gpuiiiiPKfPKiS0_Pf_param_6];
	ld.param.u64 	%rd9, [_Z20threeinterpolate_gpuiiiiPKfPKiS0_Pf_param_7];
	cvta.to.global.u64 	%rd1, %rd9;
	cvta.to.global.u64 	%rd10, %rd6;
	cvta.to.global.u64 	%rd11, %rd7;
	cvta.to.global.u64 	%rd12, %rd8;
	mov.u32 	%r12, %ctaid.x;
	mul.lo.s32 	%r13, %r10, %r12;
	mul.lo.s32 	%r14, %r13, %r9;
	mul.wide.s32 	%rd13, %r14, 4;
	add.s64 	%rd2, %rd10, %rd13;
	mul.lo.s32 	%r15, %r11, %r12;
	mul.lo.s32 	%r16, %r15, 3;
	mul.wide.s32 	%rd14, %r16, 4;
	add.s64 	%rd3, %rd11, %rd14;
	add.s64 	%rd4, %rd12, %rd14;
	mul.lo.s32 	%r17, %r15, %r9;
	cvt.s64.s32 	%rd5, %r17;
	mov.u32 	%r56, %tid.x;
	mov.u32 	%r2, %ntid.x;
	mul.lo.s32 	%r3, %r11, %r9;
	setp.ge.s32 	%p1, %r56, %r3;
	@%p1 bra 	$L__BB1_5;
	add.s32 	%r4, %r56, %r2;
	max.u32 	%r18, %r3, %r4;
	setp.lt.u32 	%p2, %r4, %r3;
	selp.u32 	%r19, 1, 0, %p2;
	add.s32 	%r20, %r4, %r19;
	sub.s32 	%r21, %r18, %r20;
	div.u32 	%r22, %r21, %r2;
	add.s32 	%r5, %r22, %r19;
	and.b32  	%r23, %r5, 1;
	setp.eq.b32 	%p3, %r23, 1;
	@%p3 bra 	$L__BB1_3;
	div.s32 	%r24, %r56, %r9;
	mul.lo.s32 	%r25, %r24, %r9;
	sub.s32 	%r26, %r56, %r25;
	mul.lo.s32 	%r27, %r24, 3;
	mul.wide.s32 	%rd15, %r27, 4;
	add.s64 	%rd16, %rd4, %rd15;
	ld.global.nc.f32 	%f1, [%rd16];
	ld.global.nc.f32 	%f2, [%rd16+4];
	ld.global.nc.f32 	%f3, [%rd16+8];
	add.s64 	%rd17, %rd3, %rd15;
	ld.global.nc.u32 	%r28, [%rd17];
	ld.global.nc.u32 	%r29, [%rd17+4];
	ld.global.nc.u32 	%r30, [%rd17+8];
	mad.lo.s32 	%r31, %r28, %r9, %r26;
	mul.wide.s32 	%rd18, %r31, 4;
	add.s64 	%rd19, %rd2, %rd18;
	ld.global.nc.f32 	%f4, [%rd19];
	mad.lo.s32 	%r32, %r29, %r9, %r26;
	mul.wide.s32 	%rd20, %r32, 4;
	add.s64 	%rd21, %rd2, %rd20;
	ld.global.nc.f32 	%f5, [%rd21];
	mul.f32 	%f6, %f2, %f5;
	fma.rn.f32 	%f7, %f1, %f4, %f6;
	mad.lo.s32 	%r33, %r30, %r9, %r26;
	mul.wide.s32 	%rd22, %r33, 4;
	add.s64 	%rd23, %rd2, %rd22;
	ld.global.nc.f32 	%f8, [%rd23];
	fma.rn.f32 	%f9, %f3, %f8, %f7;
	cvt.u64.u32 	%rd24, %r56;
	add.s64 	%rd25, %rd24, %rd5;
	shl.b64 	%rd26, %rd25, 2;
	add.s64 	%rd27, %rd1, %rd26;
	st.global.f32 	[%rd27], %f9;
	mov.u32 	%r56, %r4;
$L__BB1_3:
	setp.eq.s32 	%p4, %r5, 0;
	@%p4 bra 	$L__BB1_5;
$L__BB1_4:
	div.s32 	%r34, %r56, %r9;
	mul.lo.s32 	%r35, %r34, %r9;
	sub.s32 	%r36, %r56, %r35;
	mul.lo.s32 	%r37, %r34, 3;
	mul.wide.s32 	%rd28, %r37, 4;
	add.s64 	%rd29, %rd4, %rd28;
	ld.global.nc.f32 	%f10, [%rd29];
	ld.global.nc.f32 	%f11, [%rd29+4];
	ld.global.nc.f32 	%f12, [%rd29+8];
	add.s64 	%rd30, %rd3, %rd28;
	ld.global.nc.u32 	%r38, [%rd30];
	ld.global.nc.u32 	%r39, [%rd30+4];
	ld.global.nc.u32 	%r40, [%rd30+8];
	mad.lo.s32 	%r41, %r38, %r9, %r36;
	mul.wide.s32 	%rd31, %r41, 4;
	add.s64 	%rd32, %rd2, %rd31;
	ld.global.nc.f32 	%f13, [%rd32];
	mad.lo.s32 	%r42, %r39, %r9, %r36;
	mul.wide.s32 	%rd33, %r42, 4;
	add.s64 	%rd34, %rd2, %rd33;
	ld.global.nc.f32 	%f14, [%rd34];
	mul.f32 	%f15, %f11, %f14;
	fma.rn.f32 	%f16, %f10, %f13, %f15;
	mad.lo.s32 	%r43, %r40, %r9, %r36;
	mul.wide.s32 	%rd35, %r43, 4;
	add.s64 	%rd36, %rd2, %rd35;
	ld.global.nc.f32 	%f17, [%rd36];
	fma.rn.f32 	%f18, %f12, %f17, %f16;
	cvt.u64.u32 	%rd37, %r56;
	add.s64 	%rd38, %rd37, %rd5;
	shl.b64 	%rd39, %rd38, 2;
	add.s64 	%rd40, %rd1, %rd39;
	st.global.f32 	[%rd40], %f18;
	add.s32 	%r44, %r56, %r2;
	div.s32 	%r45, %r44, %r9;
	mul.lo.s32 	%r46, %r45, %r9;
	sub.s32 	%r47, %r44, %r46;
	mul.lo.s32 	%r48, %r45, 3;
	mul.wide.s32 	%rd41, %r48, 4;
	add.s64 	%rd42, %rd4, %rd41;
	ld.global.nc.f32 	%f19, [%rd42];
	ld.global.nc.f32 	%f20, [%rd42+4];
	ld.global.nc.f32 	%f21, [%rd42+8];
	add.s64 	%rd43, %rd3, %rd41;
	ld.global.nc.u32 	%r49, [%rd43];
	ld.global.nc.u32 	%r50, [%rd43+4];
	ld.global.nc.u32 	%r51, [%rd43+8];
	mad.lo.s32 	%r52, %r49, %r9, %r47;
	mul.wide.s32 	%rd44, %r52, 4;
	add.s64 	%rd45, %rd2, %rd44;
	ld.global.nc.f32 	%f22, [%rd45];
	mad.lo.s32 	%r53, %r50, %r9, %r47;
	mul.wide.s32 	%rd46, %r53, 4;
	add.s64 	%rd47, %rd2, %rd46;
	ld.global.nc.f32 	%f23, [%rd47];
	mul.f32 	%f24, %f20, %f23;
	fma.rn.f32 	%f25, %f19, %f22, %f24;
	mad.lo.s32 	%r54, %r51, %r9, %r47;
	mul.wide.s32 	%rd48, %r54, 4;
	add.s64 	%rd49, %rd2, %rd48;
	ld.global.nc.f32 	%f26, [%rd49];
	fma.rn.f32 	%f27, %f21, %f26, %f25;
	cvt.u64.u32 	%rd50, %r44;
	add.s64 	%rd51, %rd50, %rd5;
	shl.b64 	%rd52, %rd51, 2;
	add.s64 	%rd53, %rd1, %rd52;
	st.global.f32 	[%rd53], %f27;
	add.s32 	%r56, %r44, %r2;
	setp.lt.s32 	%p5, %r56, %r3;
	@%p5 bra 	$L__BB1_4;
$L__BB1_5:
	ret;

}
	// .globl	_Z25threeinterpolate_gpu_gradiiiiPKfPKiS0_Pf
.visible .entry _Z25threeinterpolate_gpu_gradiiiiPKfPKiS0_Pf(
	.param .u32 _Z25threeinterpolate_gpu_gradiiiiPKfPKiS0_Pf_param_0,
	.param .u32 _Z25threeinterpolate_gpu_gradiiiiPKfPKiS0_Pf_param_1,
	.param .u32 _Z25threeinterpolate_gpu_gradiiiiPKfPKiS0_Pf_param_2,
	.param .u32 _Z25threeinterpolate_gpu_gradiiiiPKfPKiS0_Pf_param_3,
	.param .u64 .ptr .align 1 _Z25threeinterpolate_gpu_gradiiiiPKfPKiS0_Pf_param_4,
	.param .u64 .ptr .align 1 _Z25threeinterpolate_gpu_gradiiiiPKfPKiS0_Pf_param_5,
	.param .u64 .ptr .align 1 _Z25threeinterpolate_gpu_gradiiiiPKfPKiS0_Pf_param_6,
	.param .u64 .ptr .align 1 _Z25threeinterpolate_gpu_gradiiiiPKfPKiS0_Pf_param_7
)
{
	.reg .pred 	%p<6>;
	.reg .b32 	%r<57>;
	.reg .b32 	%f<33>;
	.reg .b64 	%rd<75>;

	ld.param.u32 	%r10, [_Z25threeinterpolate_gpu_gradiiiiPKfPKiS0_Pf_param_1];
	ld.param.u32 	%r9, [_Z25threeinterpolate_gpu_gradiiiiPKfPKiS0_Pf_param_2];
	ld.param.u32 	%r11, [_Z25threeinterpolate_gpu_gradiiiiPKfPKiS0_Pf_param_3];
	ld.param.u64 	%rd6, [_Z25threeinterpolate_gpu_gradiiiiPKfPKiS0_Pf_param_4];
	ld.param.u64 	%rd7, [_Z25threeinterpolate_gpu_gradiiiiPKfPKiS0_Pf_param_5];
	ld.param.u64 	%rd8, [_Z25threeinterpolate_gpu_gradiiiiPKfPKiS0_Pf_param_6];
	ld.param.u64 	%rd9, [_Z25threeinterpolate_gpu_gradiiiiPKfPKiS0_Pf_param_7];
	cvta.to.global.u64 	%rd10, %rd9;
	cvta.to.global.u64 	%rd1, %rd6;
	cvta.to.global.u64 	%rd11, %rd7;
	cvta.to.global.u64 	%rd12, %rd8;
	mov.u32 	%r12, %ctaid.x;
	mul.lo.s32 	%r13, %r10, %r12;
	mul.lo.s32 	%r14, %r13, %r9;
	cvt.s64.s32 	%rd2, %r14;
	mul.lo.s32 	%r15, %r13, 3;
	mul.wide.s32 	%rd13, %r15, 4;
	add.s64 	%rd3, %rd11, %rd13;
	add.s64 	%rd4, %rd12, %rd13;
	mul.lo.s32 	%r16, %r9, %r12;
	mul.lo.s32 	%r17, %r16, %r11;
	mul.wide.s32 	%rd14, %r17, 4;
	add.s64 	%rd5, %rd10, %rd14;
	mov.u32 	%r56, %tid.x;
	mov.u32 	%r2, %ntid.x;
	mul.lo.s32 	%r3, %r9, %r10;
	setp.ge.s32 	%p1, %r56, %r3;
	@%p1 bra 	$L__BB2_5;
	add.s32 	%r4, %r56, %r2;
	max.u32 	%r18, %r3, %r4;
	setp.lt.u32 	%p2, %r4, %r3;
	selp.u32 	%r19, 1, 0, %p2;
	add.s32 	%r20, %r4, %r19;
	sub.s32 	%r21, %r18, %r20;
	div.u32 	%r22, %r21, %r2;
	add.s32 	%r5, %r22, %r19;
	and.b32  	%r23, %r5, 1;
	setp.eq.b32 	%p3, %r23, 1;
	@%p3 bra 	$L__BB2_3;
	div.s32 	%r24, %r56, %r9;
	mul.lo.s32 	%r25, %r24, %r9;
	sub.s32 	%r26, %r56, %r25;
	mul.lo.s32 	%r27, %r24, 3;
	mul.wide.s32 	%rd15, %r27, 4;
	add.s64 	%rd16, %rd4, %rd15;
	ld.global.nc.f32 	%f1, [%rd16];
	ld.global.nc.f32 	%f2, [%rd16+4];
	ld.global.nc.f32 	%f3, [%rd16+8];
	add.s64 	%rd17, %rd3, %rd15;
	ld.global.nc.u32 	%r28, [%rd17];
	ld.global.nc.u32 	%r29, [%rd17+4];
	ld.global.nc.u32 	%r30, [%rd17+8];
	mul.lo.s32 	%r31, %r28, %r9;
	cvt.s64.s32 	%rd18, %r31;
	cvt.u64.u32 	%rd19, %r26;
	add.s64 	%rd20, %rd18, %rd19;
	shl.b64 	%rd21, %rd20, 2;
	add.s64 	%rd22, %rd5, %rd21;
	cvt.u64.u32 	%rd23, %r56;
	add.s64 	%rd24, %rd23, %rd2;
	shl.b64 	%rd25, %rd24, 2;
	add.s64 	%rd26, %rd1, %rd25;
	ld.global.nc.f32 	%f4, [%rd26];
	mul.f32 	%f5, %f1, %f4;
	atom.global.add.f32 	%f6, [%rd22], %f5;
	mul.lo.s32 	%r32, %r29, %r9;
	cvt.s64.s32 	%rd27, %r32;
	add.s64 	%rd28, %rd27, %rd19;
	shl.b64 	%rd29, %rd28, 2;
	add.s64 	%rd30, %rd5, %rd29;
	ld.global.nc.f32 	%f7, [%rd26];
	mul.f32 	%f8, %f2, %f7;
	atom.global.add.f32 	%f9, [%rd30], %f8;
	mul.lo.s32 	%r33, %r30, %r9;
	cvt.s64.s32 	%rd31, %r33;
	add.s64 	%rd32, %rd31, %rd19;
	shl.b64 	%rd33, %rd32, 2;
	add.s64 	%rd34, %rd5, %rd33;
	ld.global.nc.f32 	%f10, [%rd26];
	mul.f32 	%f11, %f3, %f10;
	atom.global.add.f32 	%f12, [%rd34], %f11;
	mov.u32 	%r56, %r4;
$L__BB2_3:
	setp.eq.s32 	%p4, %r5, 0;
	@%p4 bra 	$L__BB2_5;
$L__BB2_4:
	div.s32 	%r34, %r56, %r9;
	mul.lo.s32 	%r35, %r34, %r9;
	sub.s32 	%r36, %r56, %r35;
	mul.lo.s32 	%r37, %r34, 3;
	mul.wide.s32 	%rd35, %r37, 4;
	add.s64 	%rd36, %rd4, %rd35;
	ld.global.nc.f32 	%f13, [%rd36];
	ld.global.nc.f32 	%f14, [%rd36+4];
	ld.global.nc.f32 	%f15, [%rd36+8];
	add.s64 	%rd37, %rd3, %rd35;
	ld.global.nc.u32 	%r38, [%rd37];
	ld.global.nc.u32 	%r39, [%rd37+4];
	ld.global.nc.u32 	%r40, [%rd37+8];
	mul.lo.s32 	%r41, %r38, %r9;
	cvt.s64.s32 	%rd38, %r41;
	cvt.u64.u32 	%rd39, %r36;
	add.s64 	%rd40, %rd38, %rd39;
	shl.b64 	%rd41, %rd40, 2;
	add.s64 	%rd42, %rd5, %rd41;
	cvt.u64.u32 	%rd43, %r56;
	add.s64 	%rd44, %rd43, %rd2;
	shl.b64 	%rd45, %rd44, 2;
	add.s64 	%rd46, %rd1, %rd45;
	ld.global.nc.f32 	%f16, [%rd46];
	mul.f32 	%f17, %f13, %f16;
	atom.global.add.f32 	%f18, [%rd42], %f17;
	mul.lo.s32 	%r42, %r39, %r9;
	cvt.s64.s32 	%rd47, %r42;
	add.s64 	%rd48, %rd47, %rd39;
	shl.b64 	%rd49, %rd48, 2;
	add.s64 	%rd50, %rd5, %rd49;
	mul.f32 	%f19, %f14, %f16;
	atom.global.add.f32 	%f20, [%rd50], %f19;
	mul.lo.s32 	%r43, %r40, %r9;
	cvt.s64.s32 	%rd51, %r43;
	add.s64 	%rd52, %rd51, %rd39;
	shl.b64 	%rd53, %rd52, 2;
	add.s64 	%rd54, %rd5, %rd53;
	mul.f32 	%f21, %f15, %f16;
	atom.global.add.f32 	%f22, [%rd54], %f21;
	add.s32 	%r44, %r56, %r2;
	div.s32 	%r45, %r44, %r9;
	mul.lo.s32 	%r46, %r45, %r9;
	sub.s32 	%r47, %r44, %r46;
	mul.lo.s32 	%r48, %r45, 3;
	mul.wide.s32 	%rd55, %r48, 4;
	add.s64 	%rd56, %rd4, %rd55;
	ld.global.nc.f32 	%f23, [%rd56];
	ld.global.nc.f32 	%f24, [%rd56+4];
	ld.global.nc.f32 	%f25, [%rd56+8];
	add.s64 	%rd57, %rd3, %rd55;
	ld.global.nc.u32 	%r49, [%rd57];
	ld.global.nc.u32 	%r50, [%rd57+4];
	ld.global.nc.u32 	%r51, [%rd57+8];
	mul.lo.s32 	%r52, %r49, %r9;
	cvt.s64.s32 	%rd58, %r52;
	cvt.u64.u32 	%rd59, %r47;
	add.s64 	%rd60, %rd58, %rd59;
	shl.b64 	%rd61, %rd60, 2;
	add.s64 	%rd62, %rd5, %rd61;
	cvt.u64.u32 	%rd63, %r44;
	add.s64 	%rd64, %rd63, %rd2;
	shl.b64 	%rd65, %rd64, 2;
	add.s64 	%rd66, %rd1, %rd65;
	ld.global.nc.f32 	%f26, [%rd66];
	mul.f32 	%f27, %f23, %f26;
	atom.global.add.f32 	%f28, [%rd62], %f27;
	mul.lo.s32 	%r53, %r50, %r9;
	cvt.s64.s32 	%rd67, %r53;
	add.s64 	%rd68, %rd67, %rd59;
	shl.b64 	%rd69, %rd68, 2;
	add.s64 	%rd70, %rd5, %rd69;
	mul.f32 	%f29, %f24, %f26;
	atom.global.add.f32 	%f30, [%rd70], %f29;
	mul.lo.s32 	%r54, %r51, %r9;
	cvt.s64.s32 	%rd71, %r54;
	add.s64 	%rd72, %rd71, %rd59;
	shl.b64 	%rd73, %rd72, 2;
	add.s64 	%rd74, %rd5, %rd73;
	mul.f32 	%f31, %f25, %f26;
	atom.global.add.f32 	%f32, [%rd74], %f31;
	add.s32 	%r56, %r44, %r2;
	setp.lt.s32 	%p5, %r56, %r3;
	@%p5 bra 	$L__BB2_4;
$L__BB2_5:
	ret;

}


// ===== COMPILED SASS (sm_100) =====

	.target	sm_100

	.elftype	@"ET_EXEC"


//--------------------- .note.nv.tkinfo           --------------------------
	.section	.note.nv.tkinfo,"",@"SHT_NOTE"
	.sectionflags	@"SHF_NOTE_NV_TKINFO"
	.tkinfo
        /*0018*/ 	.word	0x00000002
        /*0030*/ 	.string	""
        /*0030*/ 	.string	"ptxas"
        /*0030*/ 	.string	"Cuda compilation tools, release 13.0, V13.0.88"
        /*0030*/ 	.string	"Build cuda_13.0.r13.0/compiler.36424714_0"
        /*0030*/ 	.string	"-arch sm_100 -m 64 "



//--------------------- .note.nv.cuinfo           --------------------------
	.section	.note.nv.cuinfo,"",@"SHT_NOTE"
	.sectionflags	@"SHF_NOTE_NV_CUINFO"
        /*0018*/ 	.short	0x0002
        /*001a*/ 	.short	0x0064
        /*001c*/ 	.short	0x0082
	.zero		2


//--------------------- .nv.info                  --------------------------
	.section	.nv.info,"",@"SHT_CUDA_INFO"
	.align	4


	//----- nvinfo : EIATTR_REGCOUNT
	.align		4
        /*0000*/ 	.byte	0x04, 0x2f
        /*0002*/ 	.short	(.L_1 - .L_0)
	.align		4
.L_0:
        /*0004*/ 	.word	index@(_Z11threenn_gpuiiiPKfS0_PfPi)
        /*0008*/ 	.word	0x00000028


	//----- nvinfo : EIATTR_FRAME_SIZE
	.align		4
.L_1:
        /*000c*/ 	.byte	0x04, 0x11
        /*000e*/ 	.short	(.L_3 - .L_2)
	.align		4
.L_2:
        /*0010*/ 	.word	index@(_Z11threenn_gpuiiiPKfS0_PfPi)
        /*0014*/ 	.word	0x00000000


	//----- nvinfo : EIATTR_REGCOUNT
	.align		4
.L_3:
        /*0018*/ 	.byte	0x04, 0x2f
        /*001a*/ 	.short	(.L_5 - .L_4)
	.align		4
.L_4:
        /*001c*/ 	.word	index@(_Z20threeinterpolate_gpuiiiiPKfPKiS0_Pf)
        /*0020*/ 	.word	0x00000020


	//----- nvinfo : EIATTR_FRAME_SIZE
	.align		4
.L_5:
        /*0024*/ 	.byte	0x04, 0x11
        /*0026*/ 	.short	(.L_7 - .L_6)
	.align		4
.L_6:
        /*0028*/ 	.word	index@(_Z20threeinterpolate_gpuiiiiPKfPKiS0_Pf)
        /*002c*/ 	.word	0x00000000


	//----- nvinfo : EIATTR_REGCOUNT
	.align		4
.L_7:
        /*0030*/ 	.byte	0x04, 0x2f
        /*0032*/ 	.short	(.L_9 - .L_8)
	.align		4
.L_8:
        /*0034*/ 	.word	index@(_Z25threeinterpolate_gpu_gradiiiiPKfPKiS0_Pf)
        /*0038*/ 	.word	0x00000020


	//----- nvinfo : EIATTR_FRAME_SIZE
	.align		4
.L_9:
        /*003c*/ 	.byte	0x04, 0x11
        /*003e*/ 	.short	(.L_11 - .L_10)
	.align		4
.L_10:
        /*0040*/ 	.word	index@(_Z25threeinterpolate_gpu_gradiiiiPKfPKiS0_Pf)
        /*0044*/ 	.word	0x00000000


	//----- nvinfo : EIATTR_MIN_STACK_SIZE
	.align		4
.L_11:
        /*0048*/ 	.byte	0x04, 0x12
        /*004a*/ 	.short	(.L_13 - .L_12)
	.align		4
.L_12:
        /*004c*/ 	.word	index@(_Z25threeinterpolate_gpu_gradiiiiPKfPKiS0_Pf)
        /*0050*/ 	.word	0x00000000


	//----- nvinfo : EIATTR_MIN_STACK_SIZE
	.align		4
.L_13:
        /*0054*/ 	.byte	0x04, 0x12
        /*0056*/ 	.short	(.L_15 - .L_14)
	.align		4
.L_14:
        /*0058*/ 	.word	index@(_Z20threeinterpolate_gpuiiiiPKfPKiS0_Pf)
        /*005c*/ 	.word	0x00000000


	//----- nvinfo : EIATTR_MIN_STACK_SIZE
	.align		4
.L_15:
        /*0060*/ 	.byte	0x04, 0x12
        /*0062*/ 	.short	(.L_17 - .L_16)
	.align		4
.L_16:
        /*0064*/ 	.word	index@(_Z11threenn_gpuiiiPKfS0_PfPi)
        /*0068*/ 	.word	0x00000000
.L_17:


//--------------------- .nv.compat                --------------------------
	.section	.nv.compat,"",@"SHT_CUDA_COMPAT_INFO"
	.align	4
        /*0000*/ 	.byte	0x02, 0x09, 0x00, 0x00, 0x02, 0x02, 0x01, 0x00, 0x02, 0x05, 0x05, 0x00, 0x03, 0x07, 0x01, 0x01
        /*0010*/ 	.byte	0x02, 0x03, 0x00, 0x00, 0x02, 0x06, 0x01, 0x00, 0x04, 0x0b, 0x08, 0x00, 0x01, 0x00, 0x00, 0x00
        /*0020*/ 	.byte	0x00, 0x00, 0x00, 0x00


//--------------------- .nv.info._Z25threeinterpolate_gpu_gradiiiiPKfPKiS0_Pf --------------------------
	.section	.nv.info._Z25threeinterpolate_gpu_gradiiiiPKfPKiS0_Pf,"",@"SHT_CUDA_INFO"
	.sectionflags	@""
	.align	4


	//----- nvinfo : EIATTR_CUDA_API_VERSION
	.align		4
        /*0000*/ 	.byte	0x04, 0x37
        /*0002*/ 	.short	(.L_19 - .L_18)
.L_18:
        /*0004*/ 	.word	0x00000082


	//----- nvinfo : EIATTR_KPARAM_INFO
	.align		4
.L_19:
        /*0008*/ 	.byte	0x04, 0x17
        /*000a*/ 	.short	(.L_21 - .L_20)
.L_20:
        /*000c*/ 	.word	0x00000000
        /*0010*/ 	.short	0x0007
        /*0012*/ 	.short	0x0028
        /*0014*/ 	.byte	0x00, 0xf5, 0x21, 0x00


	//----- nvinfo : EIATTR_KPARAM_INFO
	.align		4
.L_21:
        /*0018*/ 	.byte	0x04, 0x17
        /*001a*/ 	.short	(.L_23 - .L_22)
.L_22:
        /*001c*/ 	.word	0x00000000
        /*0020*/ 	.short	0x0006
        /*0022*/ 	.short	0x0020
        /*0024*/ 	.byte	0x00, 0xf5, 0x21, 0x00


	//----- nvinfo : EIATTR_KPARAM_INFO
	.align		4
.L_23:
        /*0028*/ 	.byte	0x04, 0x17
        /*002a*/ 	.short	(.L_25 - .L_24)
.L_24:
        /*002c*/ 	.word	0x00000000
        /*0030*/ 	.short	0x0005
        /*0032*/ 	.short	0x0018
        /*0034*/ 	.byte	0x00, 0xf5, 0x21, 0x00


	//----- nvinfo : EIATTR_KPARAM_INFO
	.align		4
.L_25:
        /*0038*/ 	.byte	0x04, 0x17
        /*003a*/ 	.short	(.L_27 - .L_26)
.L_26:
        /*003c*/ 	.word	0x00000000
        /*0040*/ 	.short	0x0004
        /*0042*/ 	.short	0x0010
        /*0044*/ 	.byte	0x00, 0xf5, 0x21, 0x00


	//----- nvinfo : EIATTR_KPARAM_INFO
	.align		4
.L_27:
        /*0048*/ 	.byte	0x04, 0x17
        /*004a*/ 	.short	(.L_29 - .L_28)
.L_28:
        /*004c*/ 	.word	0x00000000
        /*0050*/ 	.short	0x0003
        /*0052*/ 	.short	0x000c
        /*0054*/ 	.byte	0x00, 0xf0, 0x11, 0x00


	//----- nvinfo : EIATTR_KPARAM_INFO
	.align		4
.L_29:
        /*0058*/ 	.byte	0x04, 0x17
        /*005a*/ 	.short	(.L_31 - .L_30)
.L_30:
        /*005c*/ 	.word	0x00000000
        /*0060*/ 	.short	0x0002
        /*0062*/ 	.short	0x0008
        /*0064*/ 	.byte	0x00, 0xf0, 0x11, 0x00


	//----- nvinfo : EIATTR_KPARAM_INFO
	.align		4
.L_31:
        /*0068*/ 	.byte	0x04, 0x17
        /*006a*/ 	.short	(.L_33 - .L_32)
.L_32:
        /*006c*/ 	.word	0x00000000
        /*0070*/ 	.short	0x0001
        /*0072*/ 	.short	0x0004
        /*0074*/ 	.byte	0x00, 0xf0, 0x11, 0x00


	//----- nvinfo : EIATTR_KPARAM_INFO
	.align		4
.L_33:
        /*0078*/ 	.byte	0x04, 0x17
        /*007a*/ 	.short	(.L_35 - .L_34)
.L_34:
        /*007c*/ 	.word	0x00000000
        /*0080*/ 	.short	0x0000
        /*0082*/ 	.short	0x0000
        /*0084*/ 	.byte	0x00, 0xf0, 0x11, 0x00


	//----- nvinfo : EIATTR_SPARSE_MMA_MASK
	.align		4
.L_35:
        /*0088*/ 	.byte	0x03, 0x50
        /*008a*/ 	.short	0x0000


	//----- nvinfo : EIATTR_MAXREG_COUNT
	.align		4
        /*008c*/ 	.byte	0x03, 0x1b
        /*008e*/ 	.short	0x00ff


	//----- nvinfo : EIATTR_MERCURY_ISA_VERSION
	.align		4
        /*0090*/ 	.byte	0x03, 0x5f
        /*0092*/ 	.short	0x0101


	//----- nvinfo : EIATTR_VRC_CTA_INIT_COUNT
	.align		4
        /*0094*/ 	.byte	0x02, 0x4a
	.zero		1
	.zero		1


	//----- nvinfo : EIATTR_EXIT_INSTR_OFFSETS
	.align		4
        /*0098*/ 	.byte	0x04, 0x1c
        /*009a*/ 	.short	(.L_37 - .L_36)


	//   ....[0]....
.L_36:
        /*009c*/ 	.word	0x000000a0


	//   ....[1]....
        /*00a0*/ 	.word	0x00000740


	//   ....[2]....
        /*00a4*/ 	.word	0x00000f50


	//----- nvinfo : EIATTR_CRS_STACK_SIZE
	.align		4
.L_37:
        /*00a8*/ 	.byte	0x04, 0x1e
        /*00aa*/ 	.short	(.L_39 - .L_38)
.L_38:
        /*00ac*/ 	.word	0x00000000


	//----- nvinfo : EIATTR_CBANK_PARAM_SIZE
	.align		4
.L_39:
        /*00b0*/ 	.byte	0x03, 0x19
        /*00b2*/ 	.short	0x0030


	//----- nvinfo : EIATTR_PARAM_CBANK
	.align		4
        /*00b4*/ 	.byte	0x04, 0x0a
        /*00b6*/ 	.short	(.L_41 - .L_40)
	.align		4
.L_40:
        /*00b8*/ 	.word	index@(.nv.constant0._Z25threeinterpolate_gpu_gradiiiiPKfPKiS0_Pf)
        /*00bc*/ 	.short	0x0380
        /*00be*/ 	.short	0x0030


	//----- nvinfo : EIATTR_SW_WAR
	.align		4
.L_41:
        /*00c0*/ 	.byte	0x04, 0x36
        /*00c2*/ 	.short	(.L_43 - .L_42)
.L_42:
        /*00c4*/ 	.word	0x00000008
.L_43:


//--------------------- .nv.info._Z20threeinterpolate_gpuiiiiPKfPKiS0_Pf --------------------------
	.section	.nv.info._Z20threeinterpolate_gpuiiiiPKfPKiS0_Pf,"",@"SHT_CUDA_INFO"
	.sectionflags	@""
	.align	4


	//----- nvinfo : EIATTR_CUDA_API_VERSION
	.align		4
        /*0000*/ 	.byte	0x04, 0x37
        /*0002*/ 	.short	(.L_45 - .L_44)
.L_44:
        /*0004*/ 	.word	0x00000082


	//----- nvinfo : EIATTR_KPARAM_INFO
	.align		4
.L_45:
        /*0008*/ 	.byte	0x04, 0x17
        /*000a*/ 	.short	(.L_47 - .L_46)
.L_46:
        /*000c*/ 	.word	0x00000000
        /*0010*/ 	.short	0x0007
        /*0012*/ 	.short	0x0028
        /*0014*/ 	.byte	0x00, 0xf5, 0x21, 0x00


	//----- nvinfo : EIATTR_KPARAM_INFO
	.align		4
.L_47:
        /*0018*/ 	.byte	0x04, 0x17
        /*001a*/ 	.short	(.L_49 - .L_48)
.L_48:
        /*001c*/ 	.word	0x00000000
        /*0020*/ 	.short	0x0006
        /*0022*/ 	.short	0x0020
        /*0024*/ 	.byte	0x00, 0xf5, 0x21, 0x00


	//----- nvinfo : EIATTR_KPARAM_INFO
	.align		4
.L_49:
        /*0028*/ 	.byte	0x04, 0x17
        /*002a*/ 	.short	(.L_51 - .L_50)
.L_50:
        /*002c*/ 	.word	0x00000000
        /*0030*/ 	.short	0x0005
        /*0032*/ 	.short	0x0018
        /*0034*/ 	.byte	0x00, 0xf5, 0x21, 0x00


	//----- nvinfo : EIATTR_KPARAM_INFO
	.align		4
.L_51:
        /*0038*/ 	.byte	0x04, 0x17
        /*003a*/ 	.short	(.L_53 - .L_52)
.L_52:
        /*003c*/ 	.word	0x00000000
        /*0040*/ 	.short	0x0004
        /*0042*/ 	.short	0x0010
        /*0044*/ 	.byte	0x00, 0xf5, 0x21, 0x00


	//----- nvinfo : EIATTR_KPARAM_INFO
	.align		4
.L_53:
        /*0048*/ 	.byte	0x04, 0x17
        /*004a*/ 	.short	(.L_55 - .L_54)
.L_54:
        /*004c*/ 	.word	0x00000000
        /*0050*/ 	.short	0x0003
        /*0052*/ 	.short	0x000c
        /*0054*/ 	.byte	0x00, 0xf0, 0x11, 0x00


	//----- nvinfo : EIATTR_KPARAM_INFO
	.align		4
.L_55:
        /*0058*/ 	.byte	0x04, 0x17
        /*005a*/ 	.short	(.L_57 - .L_56)
.L_56:
        /*005c*/ 	.word	0x00000000
        /*0060*/ 	.short	0x0002
        /*0062*/ 	.short	0x0008
        /*0064*/ 	.byte	0x00, 0xf0, 0x11, 0x00


	//----- nvinfo : EIATTR_KPARAM_INFO
	.align		4
.L_57:
        /*0068*/ 	.byte	0x04, 0x17
        /*006a*/ 	.short	(.L_59 - .L_58)
.L_58:
        /*006c*/ 	.word	0x00000000
        /*0070*/ 	.short	0x0001
        /*0072*/ 	.short	0x0004
        /*0074*/ 	.byte	0x00, 0xf0, 0x11, 0x00


	//----- nvinfo : EIATTR_KPARAM_INFO
	.align		4
.L_59:
        /*0078*/ 	.byte	0x04, 0x17
        /*007a*/ 	.short	(.L_61 - .L_60)
.L_60:
        /*007c*/ 	.word	0x00000000
        /*0080*/ 	.short	0x0000
        /*0082*/ 	.short	0x0000
        /*0084*/ 	.byte	0x00, 0xf0, 0x11, 0x00


	//----- nvinfo : EIATTR_SPARSE_MMA_MASK
	.align		4
.L_61:
        /*0088*/ 	.byte	0x03, 0x50
        /*008a*/ 	.short	0x0000


	//----- nvinfo : EIATTR_MAXREG_COUNT
	.align		4
        /*008c*/ 	.byte	0x03, 0x1b
        /*008e*/ 	.short	0x00ff


	//----- nvinfo : EIATTR_MERCURY_ISA_VERSION
	.align		4
        /*0090*/ 	.byte	0x03, 0x5f
        /*0092*/ 	.short	0x0101


	//----- nvinfo : EIATTR_VRC_CTA_INIT_COUNT
	.align		4
        /*0094*/ 	.byte	0x02, 0x4a
	.zero		1
	.zero		1


	//----- nvinfo : EIATTR_EXIT_INSTR_OFFSETS
	.align		4
        /*0098*/ 	.byte	0x04, 0x1c
        /*009a*/ 	.short	(.L_63 - .L_62)


	//   ....[0]....
.L_62:
        /*009c*/ 	.word	0x000000b0


	//   ....[1]....
        /*00a0*/ 	.word	0x00000690


	//   ....[2]....
        /*00a4*/ 	.word	0x00000d80


	//----- nvinfo : EIATTR_CRS_STACK_SIZE
	.align		4
.L_63:
        /*00a8*/ 	.byte	0x04, 0x1e
        /*00aa*/ 	.short	(.L_65 - .L_64)
.L_64:
        /*00ac*/ 	.word	0x00000000


	//----- nvinfo : EIATTR_CBANK_PARAM_SIZE
	.align		4
.L_65:
        /*00b0*/ 	.byte	0x03, 0x19
        /*00b2*/ 	.short	0x0030


	//----- nvinfo : EIATTR_PARAM_CBANK
	.align		4
        /*00b4*/ 	.byte	0x04, 0x0a
        /*00b6*/ 	.short	(.L_67 - .L_66)
	.align		4
.L_66:
        /*00b8*/ 	.word	index@(.nv.constant0._Z20threeinterpolate_gpuiiiiPKfPKiS0_Pf)
        /*00bc*/ 	.short	0x0380
        /*00be*/ 	.short	0x0030


	//----- nvinfo : EIATTR_SW_WAR
	.align		4
.L_67:
        /*00c0*/ 	.byte	0x04, 0x36
        /*00c2*/ 	.short	(.L_69 - .L_68)
.L_68:
        /*00c4*/ 	.word	0x00000008
.L_69:


//--------------------- .nv.info._Z11threenn_gpuiiiPKfS0_PfPi --------------------------
	.section	.nv.info._Z11threenn_gpuiiiPKfS0_PfPi,"",@"SHT_CUDA_INFO"
	.sectionflags	@""
	.align	4


	//----- nvinfo : EIATTR_CUDA_API_VERSION
	.align		4
        /*0000*/ 	.byte	0x04, 0x37
        /*0002*/ 	.short	(.L_71 - .L_70)
.L_70:
        /*0004*/ 	.word	0x00000082


	//----- nvinfo : EIATTR_KPARAM_INFO
	.align		4
.L_71:
        /*0008*/ 	.byte	0x04, 0x17
        /*000a*/ 	.short	(.L_73 - .L_72)
.L_72:
        /*000c*/ 	.word	0x00000000
        /*0010*/ 	.short	0x0006
        /*0012*/ 	.short	0x0028
        /*0014*/ 	.byte	0x00, 0xf5, 0x21, 0x00


	//----- nvinfo : EIATTR_KPARAM_INFO
	.align		4
.L_73:
        /*0018*/ 	.byte	0x04, 0x17
        /*001a*/ 	.short	(.L_75 - .L_74)
.L_74:
        /*001c*/ 	.word	0x00000000
        /*0020*/ 	.short	0x0005
        /*0022*/ 	.short	0x0020
        /*0024*/ 	.byte	0x00, 0xf5, 0x21, 0x00


	//----- nvinfo : EIATTR_KPARAM_INFO
	.align		4
.L_75:
        /*0028*/ 	.byte	0x04, 0x17
        /*002a*/ 	.short	(.L_77 - .L_76)
.L_76:
        /*002c*/ 	.word	0x00000000
        /*0030*/ 	.short	0x0004
        /*0032*/ 	.short	0x0018
        /*0034*/ 	.byte	0x00, 0xf5, 0x21, 0x00


	//----- nvinfo : EIATTR_KPARAM_INFO
	.align		4
.L_77:
        /*0038*/ 	.byte	0x04, 0x17
        /*003a*/ 	.short	(.L_79 - .L_78)
.L_78:
        /*003c*/ 	.word	0x00000000
        /*0040*/ 	.short	0x0003
        /*0042*/ 	.short	0x0010
        /*0044*/ 	.byte	0x00, 0xf5, 0x21, 0x00


	//----- nvinfo : EIATTR_KPARAM_INFO
	.align		4
.L_79:
        /*0048*/ 	.byte	0x04, 0x17
        /*004a*/ 	.short	(.L_81 - .L_80)
.L_80:
        /*004c*/ 	.word	0x00000000
        /*0050*/ 	.short	0x0002
        /*0052*/ 	.short	0x0008
        /*0054*/ 	.byte	0x00, 0xf0, 0x11, 0x00


	//----- nvinfo : EIATTR_KPARAM_INFO
	.align		4
.L_81:
        /*0058*/ 	.byte	0x04, 0x17
        /*005a*/ 	.short	(.L_83 - .L_82)
.L_82:
        /*005c*/ 	.word	0x00000000
        /*0060*/ 	.short	0x0001
        /*0062*/ 	.short	0x0004
        /*0064*/ 	.byte	0x00, 0xf0, 0x11, 0x00


	//----- nvinfo : EIATTR_KPARAM_INFO
	.align		4
.L_83:
        /*0068*/ 	.byte	0x04, 0x17
        /*006a*/ 	.short	(.L_85 - .L_84)
.L_84:
        /*006c*/ 	.word	0x00000000
        /*0070*/ 	.short	0x0000
        /*0072*/ 	.short	0x0000
        /*0074*/ 	.byte	0x00, 0xf0, 0x11, 0x00


	//----- nvinfo : EIATTR_SPARSE_MMA_MASK
	.align		4
.L_85:
        /*0078*/ 	.byte	0x03, 0x50
        /*007a*/ 	.short	0x0000


	//----- nvinfo : EIATTR_MAXREG_COUNT
	.align		4
        /*007c*/ 	.byte	0x03, 0x1b
        /*007e*/ 	.short	0x00ff


	//----- nvinfo : EIATTR_MERCURY_ISA_VERSION
	.align		4
        /*0080*/ 	.byte	0x03, 0x5f
        /*0082*/ 	.short	0x0101


	//----- nvinfo : EIATTR_VRC_CTA_INIT_COUNT
	.align		4
        /*0084*/ 	.byte	0x02, 0x4a
	.zero		1
	.zero		1


	//----- nvinfo : EIATTR_EXIT_INSTR_OFFSETS
	.align		4
        /*0088*/ 	.byte	0x04, 0x1c
        /*008a*/ 	.short	(.L_87 - .L_86)


	//   ....[0]....
.L_86:
        /*008c*/ 	.word	0x00000090


	//   ....[1]....
        /*0090*/ 	.word	0x000016e0


	//   ....[2]....
        /*0094*/ 	.word	0x00001a00


	//   ....[3]....
        /*0098*/ 	.word	0x00001d40


	//----- nvinfo : EIATTR_CRS_STACK_SIZE
	.align		4
.L_87:
        /*009c*/ 	.byte	0x04, 0x1e
        /*009e*/ 	.short	(.L_89 - .L_88)
.L_88:
        /*00a0*/ 	.word	0x00000000


	//----- nvinfo : EIATTR_CBANK_PARAM_SIZE
	.align		4
.L_89:
        /*00a4*/ 	.byte	0x03, 0x19
        /*00a6*/ 	.short	0x0030


	//----- nvinfo : EIATTR_PARAM_CBANK
	.align		4
        /*00a8*/ 	.byte	0x04, 0x0a
        /*00aa*/ 	.short	(.L_91 - .L_90)
	.align		4
.L_90:
        /*00ac*/ 	.word	index@(.nv.constant0._Z11threenn_gpuiiiPKfS0_PfPi)
        /*00b0*/ 	.short	0x0380
        /*00b2*/ 	.short	0x0030


	//----- nvinfo : EIATTR_SW_WAR
	.align		4
.L_91:
        /*00b4*/ 	.byte	0x04, 0x36
        /*00b6*/ 	.short	(.L_93 - .L_92)
.L_92:
        /*00b8*/ 	.word	0x00000008
.L_93:


//--------------------- .nv.callgraph             --------------------------
	.section	.nv.callgraph,"",@"SHT_CUDA_CALLGRAPH"
	.align	4
	.sectionentsize	8
	.align		4
        /*0000*/ 	.word	0x00000000
	.align		4
        /*0004*/ 	.word	0xffffffff
	.align		4
        /*0008*/ 	.word	0x00000000
	.align		4
        /*000c*/ 	.word	0xfffffffe
	.align		4
        /*0010*/ 	.word	0x00000000
	.align		4
        /*0014*/ 	.word	0xfffffffd
	.align		4
        /*0018*/ 	.word	0x00000000
	.align		4
        /*001c*/ 	.word	0xfffffffc


//--------------------- .text._Z25threeinterpolate_gpu_gradiiiiPKfPKiS0_Pf --------------------------
	.section	.text._Z25threeinterpolate_gpu_gradiiiiPKfPKiS0_Pf,"ax",@progbits
	.align	128
        .global         _Z25threeinterpolate_gpu_gradiiiiPKfPKiS0_Pf
        .type           _Z25threeinterpolate_gpu_gradiiiiPKfPKiS0_Pf,@function
        .size           _Z25threeinterpolate_gpu_gradiiiiPKfPKiS0_Pf,(.L_x_31 - _Z25threeinterpolate_gpu_gradiiiiPKfPKiS0_Pf)
        .other          _Z25threeinterpolate_gpu_gradiiiiPKfPKiS0_Pf,@"STO_CUDA_ENTRY STV_DEFAULT"
_Z25threeinterpolate_gpu_gradiiiiPKfPKiS0_Pf:
.text._Z25threeinterpolate_gpu_gradiiiiPKfPKiS0_Pf:
[----:B------:R-:W-:Y:S01]  /*0000*/  LDC R1, c[0x0][0x37c] ;  /* 0x0000df00ff017b82 */ /* 0x000fe20000000800 */
[----:B------:R-:W0:Y:S07]  /*0010*/  S2R R6, SR_TID.X ;  /* 0x0000000000067919 */ /* 0x000e2e0000002100 */
[----:B------:R-:W1:Y:S01]  /*0020*/  LDC R7, c[0x0][0x384] ;  /* 0x0000e100ff077b82 */ /* 0x000e620000000800 */
[----:B------:R-:W2:Y:S07]  /*0030*/  LDCU UR5, c[0x0][0x360] ;  /* 0x00006c00ff0577ac */ /* 0x000eae0008000800 */
[----:B------:R-:W1:Y:S08]  /*0040*/  LDC.64 R2, c[0x0][0x388] ;  /* 0x0000e200ff027b82 */ /* 0x000e700000000a00 */
[----:B------:R-:W3:Y:S01]  /*0050*/  S2UR UR4, SR_CTAID.X ;  /* 0x00000000000479c3 */ /* 0x000ee20000002500 */
[----:B-1----:R-:W-:-:S05]  /*0060*/  IMAD R0, R7, R2, RZ ;  /* 0x0000000207007224 */ /* 0x002fca00078e02ff */
[----:B0-----:R-:W-:Y:S01]  /*0070*/  ISETP.GE.AND P0, PT, R6, R0, PT ;  /* 0x000000000600720c */ /* 0x001fe20003f06270 */
[----:B---3--:R-:W-:Y:S02]  /*0080*/  IMAD R7, R7, UR4, RZ ;  /* 0x0000000407077c24 */ /* 0x008fe4000f8e02ff */
[----:B------:R-:W-:-:S10]  /*0090*/  IMAD R4, R2, UR4, RZ ;  /* 0x0000000402047c24 */ /* 0x000fd4000f8e02ff */
[----:B--2---:R-:W-:Y:S05]  /*00a0*/  @P0 EXIT ;  /* 0x000000000000094d */ /* 0x004fea0003800000 */
[----:B------:R-:W0:Y:S01]  /*00b0*/  I2F.U32.RP R11, UR5 ;  /* 0x00000005000b7d06 */ /* 0x000e220008209000 */
[----:B------:R-:W-:Y:S01]  /*00c0*/  VIADD R5, R6, UR5 ;  /* 0x0000000506057c36 */ /* 0x000fe20008000000 */
[----:B------:R-:W-:Y:S01]  /*00d0*/  ISETP.NE.U32.AND P2, PT, RZ, UR5, PT ;  /* 0x00000005ff007c0c */ /* 0x000fe2000bf45070 */
[----:B------:R-:W1:Y:S01]  /*00e0*/  LDC.64 R14, c[0x0][0x3a8] ;  /* 0x0000ea00ff0e7b82 */ /* 0x000e620000000a00 */
[----:B------:R-:W-:Y:S01]  /*00f0*/  IMAD R17, R4, R3, RZ ;  /* 0x0000000304117224 */ /* 0x000fe200078e02ff */
[----:B------:R-:W2:Y:S01]  /*0100*/  LDCU.64 UR6, c[0x0][0x358] ;  /* 0x00006b00ff0677ac */ /* 0x000ea20008000a00 */
[----:B------:R-:W-:Y:S01]  /*0110*/  ISETP.GE.U32.AND P0, PT, R5, R0, PT ;  /* 0x000000000500720c */ /* 0x000fe20003f06070 */
[----:B------:R-:W-:Y:S01]  /*0120*/  IMAD R3, R7, R2, RZ ;  /* 0x0000000207037224 */ /* 0x000fe200078e02ff */
[----:B------:R-:W-:Y:S01]  /*0130*/  VIMNMX.U32 R10, PT, PT, R0, R5, !PT ;  /* 0x00000005000a7248 */ /* 0x000fe20007fe0000 */
[----:B------:R-:W-:Y:S01]  /*0140*/  BSSY.RECONVERGENT B0, `(.L_x_0) ;  /* 0x000005f000007945 */ /* 0x000fe20003800200 */
[----:B------:R-:W-:-:S02]  /*0150*/  SEL R16, RZ, 0x1, P0 ;  /* 0x00000001ff107807 */ /* 0x000fc40000000000 */
[----:B------:R-:W-:Y:S02]  /*0160*/  SHF.R.S32.HI R4, RZ, 0x1f, R3 ;  /* 0x0000001fff047819 */ /* 0x000fe40000011403 */
[----:B------:R-:W-:Y:S01]  /*0170*/  IADD3 R10, PT, PT, R10, -R5, -R16 ;  /* 0x800000050a0a7210 */ /* 0x000fe20007ffe810 */
[----:B0-----:R-:W0:Y:S01]  /*0180*/  MUFU.RCP R11, R11 ;  /* 0x0000000b000b7308 */ /* 0x001e220000001000 */
[----:B-1----:R-:W-:-:S04]  /*0190*/  IMAD.WIDE R14, R17, 0x4, R14 ;  /* 0x00000004110e7825 */ /* 0x002fc800078e020e */
[----:B0-----:R-:W-:-:S04]  /*01a0*/  VIADD R8, R11, 0xffffffe ;  /* 0x0ffffffe0b087836 */ /* 0x001fc80000000000 */
[----:B------:R0:W1:Y:S02]  /*01b0*/  F2I.FTZ.U32.TRUNC.NTZ R9, R8 ;  /* 0x0000000800097305 */ /* 0x000064000021f000 */
[----:B0-----:R-:W-:Y:S02]  /*01c0*/  IMAD.MOV.U32 R8, RZ, RZ, RZ ;  /* 0x000000ffff087224 */ /* 0x001fe400078e00ff */
[----:B-1----:R-:W-:-:S04]  /*01d0*/  IMAD.MOV R13, RZ, RZ, -R9 ;  /* 0x000000ffff0d7224 */ /* 0x002fc800078e0a09 */
[----:B------:R-:W-:-:S04]  /*01e0*/  IMAD R13, R13, UR5, RZ ;  /* 0x000000050d0d7c24 */ /* 0x000fc8000f8e02ff */
[----:B------:R-:W-:Y:S02]  /*01f0*/  IMAD.HI.U32 R9, R9, R13, R8 ;  /* 0x0000000d09097227 */ /* 0x000fe400078e0008 */
[----:B------:R-:W0:Y:S04]  /*0200*/  LDC.64 R12, c[0x0][0x3a0] ;  /* 0x0000e800ff0c7b82 */ /* 0x000e280000000a00 */
[----:B------:R-:W-:-:S05]  /*0210*/  IMAD.HI.U32 R9, R9, R10, RZ ;  /* 0x0000000a09097227 */ /* 0x000fca00078e00ff */
[----:B------:R-:W-:-:S05]  /*0220*/  IADD3 R11, PT, PT, -R9, RZ, RZ ;  /* 0x000000ff090b7210 */ /* 0x000fca0007ffe1ff */
[----:B------:R-:W-:-:S05]  /*0230*/  IMAD R10, R11, UR5, R10 ;  /* 0x000000050b0a7c24 */ /* 0x000fca000f8e020a */
[----:B------:R-:W-:-:S13]  /*0240*/  ISETP.GE.U32.AND P0, PT, R10, UR5, PT ;  /* 0x000000050a007c0c */ /* 0x000fda000bf06070 */
[----:B------:R-:W-:Y:S02]  /*0250*/  @P0 VIADD R10, R10, -UR5 ;  /* 0x800000050a0a0c36 */ /* 0x000fe40008000000 */
[----:B------:R-:W-:-:S03]  /*0260*/  @P0 VIADD R9, R9, 0x1 ;  /* 0x0000000109090836 */ /* 0x000fc60000000000 */
[----:B------:R-:W-:Y:S02]  /*0270*/  ISETP.GE.U32.AND P1, PT, R10, UR5, PT ;  /* 0x000000050a007c0c */ /* 0x000fe4000bf26070 */
[----:B------:R-:W1:Y:S11]  /*0280*/  LDC.64 R10, c[0x0][0x398] ;  /* 0x0000e600ff0a7b82 */ /* 0x000e760000000a00 */
[----:B------:R-:W-:Y:S01]  /*0290*/  @P1 VIADD R9, R9, 0x1 ;  /* 0x0000000109091836 */ /* 0x000fe20000000000 */
[----:B------:R-:W-:-:S05]  /*02a0*/  @!P2 LOP3.LUT R9, RZ, UR5, RZ, 0x33, !PT ;  /* 0x00000005ff09ac12 */ /* 0x000fca000f8e33ff */
[----:B------:R-:W-:Y:S02]  /*02b0*/  IMAD.IADD R16, R16, 0x1, R9 ;  /* 0x0000000110107824 */ /* 0x000fe400078e0209 */
[----:B------:R-:W-:-:S03]  /*02c0*/  IMAD R9, R7, 0x3, RZ ;  /* 0x0000000307097824 */ /* 0x000fc600078e02ff */
[C---:B------:R-:W-:Y:S01]  /*02d0*/  LOP3.LUT R8, R16.reuse, 0x1, RZ, 0xc0, !PT ;  /* 0x0000000110087812 */ /* 0x040fe200078ec0ff */
[C---:B0-----:R-:W-:Y:S01]  /*02e0*/  IMAD.WIDE R12, R9.reuse, 0x4, R12 ;  /* 0x00000004090c7825 */ /* 0x041fe200078e020c */
[----:B------:R-:W-:Y:S02]  /*02f0*/  ISETP.NE.AND P0, PT, R16, RZ, PT ;  /* 0x000000ff1000720c */ /* 0x000fe40003f05270 */
[----:B------:R-:W-:Y:S01]  /*0300*/  ISETP.NE.U32.AND P1, PT, R8, 0x1, PT ;  /* 0x000000010800780c */ /* 0x000fe20003f25070 */
[----:B-1----:R-:W-:-:S12]  /*0310*/  IMAD.WIDE R10, R9, 0x4, R10 ;  /* 0x00000004090a7825 */ /* 0x002fd800078e020a */
[----:B--2---:R-:W-:Y:S05]  /*0320*/  @!P1 BRA `(.L_x_1) ;  /* 0x0000000400009947 */ /* 0x004fea0003800000 */
[----:B------:R-:W-:Y:S01]  /*0330*/  IABS R16, R2 ;  /* 0x0000000200107213 */ /* 0x000fe20000000000 */
[----:B------:R-:W0:Y:S01]  /*0340*/  LDCU.64 UR8, c[0x0][0x390] ;  /* 0x00007200ff0877ac */ /* 0x000e220008000a00 */
[----:B------:R-:W-:Y:S02]  /*0350*/  IABS R18, R6 ;  /* 0x0000000600127213 */ /* 0x000fe40000000000 */
[----:B------:R-:W1:Y:S08]  /*0360*/  I2F.RP R7, R16 ;  /* 0x0000001000077306 */ /* 0x000e700000209400 */
[----:B-1----:R-:W1:Y:S02]  /*0370*/  MUFU.RCP R7, R7 ;  /* 0x0000000700077308 */ /* 0x002e640000001000 */
[----:B-1----:R-:W-:-:S06]  /*0380*/  IADD3 R8, PT, PT, R7, 0xffffffe, RZ ;  /* 0x0ffffffe07087810 */ /* 0x002fcc0007ffe0ff */
[----:B------:R1:W2:Y:S02]  /*0390*/  F2I.FTZ.U32.TRUNC.NTZ R9, R8 ;  /* 0x0000000800097305 */ /* 0x0002a4000021f000 */
[----:B-1----:R-:W-:Y:S02]  /*03a0*/  IMAD.MOV.U32 R8, RZ, RZ, RZ ;  /* 0x000000ffff087224 */ /* 0x002fe400078e00ff */
[----:B--2---:R-:W-:-:S04]  /*03b0*/  IMAD.MOV R17, RZ, RZ, -R9 ;  /* 0x000000ffff117224 */ /* 0x004fc800078e0a09 */
[----:B------:R-:W-:-:S04]  /*03c0*/  IMAD R17, R17, R16, RZ ;  /* 0x0000001011117224 */ /* 0x000fc800078e02ff */
[----:B------:R-:W-:-:S04]  /*03d0*/  IMAD.HI.U32 R9, R9, R17, R8 ;  /* 0x0000001109097227 */ /* 0x000fc800078e0008 */
[----:B------:R-:W-:-:S04]  /*03e0*/  IMAD.MOV.U32 R17, RZ, RZ, R18 ;  /* 0x000000ffff117224 */ /* 0x000fc800078e0012 */
[----:B------:R-:W-:-:S04]  /*03f0*/  IMAD.HI.U32 R9, R9, R17, RZ ;  /* 0x0000001109097227 */ /* 0x000fc800078e00ff */
[----:B------:R-:W-:-:S04]  /*0400*/  IMAD.MOV R7, RZ, RZ, -R9 ;  /* 0x000000ffff077224 */ /* 0x000fc800078e0a09 */
[----:B------:R-:W-:-:S05]  /*0410*/  IMAD R7, R16, R7, R17 ;  /* 0x0000000710077224 */ /* 0x000fca00078e0211 */
[----:B------:R-:W-:-:S13]  /*0420*/  ISETP.GT.U32.AND P3, PT, R16, R7, PT ;  /* 0x000000071000720c */ /* 0x000fda0003f64070 */
[-C--:B------:R-:W-:Y:S01]  /*0430*/  @!P3 IADD3 R7, PT, PT, R7, -R16.reuse, RZ ;  /* 0x800000100707b210 */ /* 0x080fe20007ffe0ff */
[----:B------:R-:W-:Y:S01]  /*0440*/  @!P3 VIADD R9, R9, 0x1 ;  /* 0x000000010909b836 */ /* 0x000fe20000000000 */
[----:B------:R-:W-:Y:S02]  /*0450*/  ISETP.NE.AND P3, PT, R2, RZ, PT ;  /* 0x000000ff0200720c */ /* 0x000fe40003f65270 */
[----:B------:R-:W-:Y:S02]  /*0460*/  ISETP.GE.U32.AND P1, PT, R7, R16, PT ;  /* 0x000000100700720c */ /* 0x000fe40003f26070 */
[----:B------:R-:W-:-:S04]  /*0470*/  LOP3.LUT R7, R6, R2, RZ, 0x3c, !PT ;  /* 0x0000000206077212 */ /* 0x000fc800078e3cff */
[----:B------:R-:W-:-:S07]  /*0480*/  ISETP.GE.AND P2, PT, R7, RZ, PT ;  /* 0x000000ff0700720c */ /* 0x000fce0003f46270 */
[----:B------:R-:W-:-:S04]  /*0490*/  @P1 VIADD R9, R9, 0x1 ;  /* 0x0000000109091836 */ /* 0x000fc80000000000 */
[----:B------:R-:W-:-:S04]  /*04a0*/  IMAD.MOV.U32 R26, RZ, RZ, R9 ;  /* 0x000000ffff1a7224 */ /* 0x000fc800078e0009 */
[----:B------:R-:W-:Y:S01]  /*04b0*/  @!P2 IMAD.MOV R26, RZ, RZ, -R26 ;  /* 0x000000ffff1aa224 */ /* 0x000fe200078e0a1a */
[----:B------:R-:W-:-:S05]  /*04c0*/  @!P3 LOP3.LUT R26, RZ, R2, RZ, 0x33, !PT ;  /* 0x00000002ff1ab212 */ /* 0x000fca00078e33ff */
[----:B------:R-:W-:-:S04]  /*04d0*/  IMAD R17, R26, 0x3, RZ ;  /* 0x000000031a117824 */ /* 0x000fc800078e02ff */
[----:B------:R-:W-:Y:S01]  /*04e0*/  IMAD.WIDE R18, R17, 0x4, R10 ;  /* 0x0000000411127825 */ /* 0x000fe200078e020a */
[----:B------:R-:W-:-:S04]  /*04f0*/  IADD3 R7, P1, PT, R3, R6, RZ ;  /* 0x0000000603077210 */ /* 0x000fc80007f3e0ff */
[----:B------:R-:W2:Y:S04]  /*0500*/  LDG.E.CONSTANT R25, desc[UR6][R18.64] ;  /* 0x0000000612197981 */ /* 0x000ea8000c1e9900 */
[----:B------:R-:W3:Y:S01]  /*0510*/  LDG.E.CONSTANT R21, desc[UR6][R18.64+0x4] ;  /* 0x0000040612157981 */ /* 0x000ee2000c1e9900 */
[----:B------:R-:W-:-:S03]  /*0520*/  IADD3.X R16, PT, PT, RZ, R4, RZ, P1, !PT ;  /* 0x00000004ff107210 */ /* 0x000fc60000ffe4ff */
[----:B------:R1:W4:Y:S01]  /*0530*/  LDG.E.CONSTANT R23, desc[UR6][R18.64+0x8] ;  /* 0x0000080612177981 */ /* 0x000322000c1e9900 */
[----:B0-----:R-:W-:-:S04]  /*0540*/  LEA R8, P1, R7, UR8, 0x2 ;  /* 0x0000000807087c11 */ /* 0x001fc8000f8210ff */
[----:B------:R-:W-:Y:S01]  /*0550*/  LEA.HI.X R9, R7, UR9, R16, 0x2, P1 ;  /* 0x0000000907097c11 */ /* 0x000fe200088f1410 */
[----:B------:R-:W-:-:S04]  /*0560*/  IMAD.WIDE R16, R17, 0x4, R12 ;  /* 0x0000000411107825 */ /* 0x000fc800078e020c */
[----:B------:R0:W5:Y:S04]  /*0570*/  LDG.E.CONSTANT R7, desc[UR6][R8.64] ;  /* 0x0000000608077981 */ /* 0x000168000c1e9900 */
[----:B------:R-:W5:Y:S04]  /*0580*/  LDG.E.CONSTANT R20, desc[UR6][R16.64] ;  /* 0x0000000610147981 */ /* 0x000f68000c1e9900 */
[----:B------:R-:W5:Y:S04]  /*0590*/  LDG.E.CONSTANT R22, desc[UR6][R16.64+0x4] ;  /* 0x0000040610167981 */ /* 0x000f68000c1e9900 */
[----:B------:R0:W5:Y:S01]  /*05a0*/  LDG.E.CONSTANT R24, desc[UR6][R16.64+0x8] ;  /* 0x0000080610187981 */ /* 0x000162000c1e9900 */
[----:B------:R-:W-:-:S04]  /*05b0*/  IMAD.MOV R27, RZ, RZ, -R26 ;  /* 0x000000ffff1b7224 */ /* 0x000fc800078e0a1a */
[----:B------:R-:W-:Y:S02]  /*05c0*/  IMAD R6, R2, R27, R6 ;  /* 0x0000001b02067224 */ /* 0x000fe400078e0206 */
[-C--:B--2---:R-:W-:Y:S02]  /*05d0*/  IMAD R25, R25, R2.reuse, RZ ;  /* 0x0000000219197224 */ /* 0x084fe400078e02ff */
[----:B---3--:R-:W-:-:S03]  /*05e0*/  IMAD R27, R21, R2, RZ ;  /* 0x00000002151b7224 */ /* 0x008fc600078e02ff */
[C---:B-1----:R-:W-:Y:S01]  /*05f0*/  IADD3 R19, P1, PT, R6.reuse, R25, RZ ;  /* 0x0000001906137210 */ /* 0x042fe20007f3e0ff */
[----:B----4-:R-:W-:Y:S01]  /*0600*/  IMAD R29, R23, R2, RZ ;  /* 0x00000002171d7224 */ /* 0x010fe200078e02ff */
[C---:B------:R-:W-:Y:S02]  /*0610*/  IADD3 R23, P3, PT, R6.reuse, R27, RZ ;  /* 0x0000001b06177210 */ /* 0x040fe40007f7e0ff */
[----:B------:R-:W-:Y:S02]  /*0620*/  LEA.HI.X.SX32 R25, R25, RZ, 0x1, P1 ;  /* 0x000000ff19197211 */ /* 0x000fe400008f0eff */
[----:B------:R-:W-:Y:S02]  /*0630*/  IADD3 R21, P2, PT, R6, R29, RZ ;  /* 0x0000001d06157210 */ /* 0x000fe40007f5e0ff */
[----:B------:R-:W-:Y:S02]  /*0640*/  LEA.HI.X.SX32 R27, R27, RZ, 0x1, P3 ;  /* 0x000000ff1b1b7211 */ /* 0x000fe400018f0eff */
[----:B0-----:R-:W-:-:S02]  /*0650*/  LEA R8, P1, R19, R14, 0x2 ;  /* 0x0000000e13087211 */ /* 0x001fc400078210ff */
[-C--:B------:R-:W-:Y:S02]  /*0660*/  LEA R16, P3, R23, R14.reuse, 0x2 ;  /* 0x0000000e17107211 */ /* 0x080fe400078610ff */
[----:B------:R-:W-:Y:S02]  /*0670*/  LEA.HI.X.SX32 R29, R29, RZ, 0x1, P2 ;  /* 0x000000ff1d1d7211 */ /* 0x000fe400010f0eff */
[----:B------:R-:W-:Y:S02]  /*0680*/  LEA R18, P2, R21, R14, 0x2 ;  /* 0x0000000e15127211 */ /* 0x000fe400078410ff */
[-C--:B------:R-:W-:Y:S02]  /*0690*/  LEA.HI.X R9, R19, R15.reuse, R25, 0x2, P1 ;  /* 0x0000000f13097211 */ /* 0x080fe400008f1419 */
[----:B------:R-:W-:Y:S01]  /*06a0*/  LEA.HI.X R17, R23, R15, R27, 0x2, P3 ;  /* 0x0000000f17117211 */ /* 0x000fe200018f141b */
[----:B-----5:R-:W-:Y:S01]  /*06b0*/  FMUL R23, R20, R7 ;  /* 0x0000000714177220 */ /* 0x020fe20000400000 */
[----:B------:R-:W-:Y:S01]  /*06c0*/  LEA.HI.X R19, R21, R15, R29, 0x2, P2 ;  /* 0x0000000f15137211 */ /* 0x000fe200010f141d */
[-C--:B------:R-:W-:Y:S01]  /*06d0*/  FMUL R21, R22, R7.reuse ;  /* 0x0000000716157220 */ /* 0x080fe20000400000 */
[----:B------:R-:W-:-:S02]  /*06e0*/  FMUL R7, R24, R7 ;  /* 0x0000000718077220 */ /* 0x000fc40000400000 */
[----:B------:R0:W-:Y:S04]  /*06f0*/  REDG.E.ADD.F32.FTZ.RN.STRONG.GPU desc[UR6][R8.64], R23 ;  /* 0x00000017080079a6 */ /* 0x0001e8000c12f306 */
[----:B------:R0:W-:Y:S04]  /*0700*/  REDG.E.ADD.F32.FTZ.RN.STRONG.GPU desc[UR6][R16.64], R21 ;  /* 0x00000015100079a6 */ /* 0x0001e8000c12f306 */
[----:B------:R0:W-:Y:S01]  /*0710*/  REDG.E.ADD.F32.FTZ.RN.STRONG.GPU desc[UR6][R18.64], R7 ;  /* 0x00000007120079a6 */ /* 0x0001e2000c12f306 */
[----:B------:R-:W-:-:S07]  /*0720*/  IMAD.MOV.U32 R6, RZ, RZ, R5 ;  /* 0x000000ffff067224 */ /* 0x000fce00078e0005 */
.L_x_1:
[----:B------:R-:W-:Y:S05]  /*0730*/  BSYNC.RECONVERGENT B0 ;  /* 0x0000000000007941 */ /* 0x000fea0003800200 */
.L_x_0:
[----:B------:R-:W-:Y:S05]  /*0740*/  @!P0 EXIT ;  /* 0x000000000000894d */ /* 0x000fea0003800000 */
[----:B------:R-:W-:Y:S01]  /*0750*/  IABS R5, R2 ;  /* 0x0000000200057213 */ /* 0x000fe20000000000 */
[----:B------:R-:W1:Y:S03]  /*0760*/  LDCU.64 UR8, c[0x0][0x390] ;  /* 0x00007200ff0877ac */ /* 0x000e660008000a00 */
[----:B0-----:R-:W0:Y:S08]  /*0770*/  I2F.RP R7, R5 ;  /* 0x0000000500077306 */ /* 0x001e300000209400 */
[----:B0-----:R-:W0:Y:S02]  /*0780*/  MUFU.RCP R7, R7 ;  /* 0x0000000700077308 */ /* 0x001e240000001000 */
[----:B0-----:R-:W-:-:S06]  /*0790*/  VIADD R8, R7, 0xffffffe ;  /* 0x0ffffffe07087836 */ /* 0x001fcc0000000000 */
[----:B------:R0:W2:Y:S02]  /*07a0*/  F2I.FTZ.U32.TRUNC.NTZ R9, R8 ;  /* 0x0000000800097305 */ /* 0x0000a4000021f000 */
[----:B0-----:R-:W-:Y:S01]  /*07b0*/  IMAD.MOV.U32 R8, RZ, RZ, RZ ;  /* 0x000000ffff087224 */ /* 0x001fe200078e00ff */
[----:B--2---:R-:W-:-:S05]  /*07c0*/  IADD3 R2, PT, PT, RZ, -R9, RZ ;  /* 0x80000009ff027210 */ /* 0x004fca0007ffe0ff */
[----:B------:R-:W-:-:S04]  /*07d0*/  IMAD R17, R2, R5, RZ ;  /* 0x0000000502117224 */ /* 0x000fc800078e02ff */
[----:B-1----:R-:W-:-:S07]  /*07e0*/  IMAD.HI.U32 R2, R9, R17, R8 ;  /* 0x0000001109027227 */ /* 0x002fce00078e0008 */
.L_x_2:
[----:B0-----:R-:W0:Y:S01]  /*07f0*/  LDC R7, c[0x0][0x388] ;  /* 0x0000e200ff077b82 */ /* 0x001e220000000800 */
[----:B------:R-:W-:-:S05]  /*0800*/  IABS R9, R6 ;  /* 0x0000000600097213 */ /* 0x000fca0000000000 */
[----:B------:R-:W-:-:S04]  /*0810*/  IMAD.HI.U32 R2, R2, R9, RZ ;  /* 0x0000000902027227 */ /* 0x000fc800078e00ff */
[----:B------:R-:W-:Y:S01]  /*0820*/  IMAD.MOV R16, RZ, RZ, -R2 ;  /* 0x000000ffff107224 */ /* 0x000fe200078e0a02 */
[-C--:B0-----:R-:W-:Y:S02]  /*0830*/  IABS R8, R7.reuse ;  /* 0x0000000700087213 */ /* 0x081fe40000000000 */
[----:B------:R-:W-:-:S03]  /*0840*/  LOP3.LUT R24, RZ, R7, RZ, 0x33, !PT ;  /* 0x00000007ff187212 */ /* 0x000fc600078e33ff */
[----:B------:R-:W-:-:S05]  /*0850*/  IMAD R16, R8, R16, R9 ;  /* 0x0000001008107224 */ /* 0x000fca00078e0209 */
[----:B------:R-:W-:-:S13]  /*0860*/  ISETP.GT.U32.AND P1, PT, R5, R16, PT ;  /* 0x000000100500720c */ /* 0x000fda0003f24070 */
[----:B------:R-:W-:Y:S01]  /*0870*/  @!P1 IMAD.IADD R16, R16, 0x1, -R8 ;  /* 0x0000000110109824 */ /* 0x000fe200078e0a08 */
[----:B------:R-:W-:-:S04]  /*0880*/  @!P1 IADD3 R2, PT, PT, R2, 0x1, RZ ;  /* 0x0000000102029810 */ /* 0x000fc80007ffe0ff */
[----:B------:R-:W-:Y:S02]  /*0890*/  ISETP.GE.U32.AND P0, PT, R16, R5, PT ;  /* 0x000000051000720c */ /* 0x000fe40003f06070 */
[----:B------:R-:W-:-:S04]  /*08a0*/  LOP3.LUT R5, R6, R7, RZ, 0x3c, !PT ;  /* 0x0000000706057212 */ /* 0x000fc800078e3cff */
[----:B------:R-:W-:-:S07]  /*08b0*/  ISETP.GE.AND P2, PT, R5, RZ, PT ;  /* 0x000000ff0500720c */ /* 0x000fce0003f46270 */
[----:B------:R-:W-:Y:S01]  /*08c0*/  @P0 VIADD R2, R2, 0x1 ;  /* 0x0000000102020836 */ /* 0x000fe20000000000 */
[----:B------:R-:W-:-:S05]  /*08d0*/  ISETP.NE.AND P0, PT, R7, RZ, PT ;  /* 0x000000ff0700720c */ /* 0x000fca0003f05270 */
[----:B------:R-:W-:-:S05]  /*08e0*/  @!P2 IMAD.MOV R2, RZ, RZ, -R2 ;  /* 0x000000ffff02a224 */ /* 0x000fca00078e0a02 */
[----:B------:R-:W-:-:S05]  /*08f0*/  SEL R5, R24, R2, !P0 ;  /* 0x0000000218057207 */ /* 0x000fca0004000000 */
[----:B------:R-:W-:Y:S01]  /*0900*/  IMAD R19, R5, 0x3, RZ ;  /* 0x0000000305137824 */ /* 0x000fe200078e02ff */
[----:B------:R-:W-:-:S03]  /*0910*/  IADD3 R9, P1, PT, R3, R6, RZ ;  /* 0x0000000603097210 */ /* 0x000fc60007f3e0ff */
[----:B------:R-:W-:-:S05]  /*0920*/  IMAD.WIDE R26, R19, 0x4, R10 ;  /* 0x00000004131a7825 */ /* 0x000fca00078e020a */
[----:B------:R-:W2:Y:S01]  /*0930*/  LDG.E.CONSTANT R2, desc[UR6][R26.64] ;  /* 0x000000061a027981 */ /* 0x000ea2000c1e9900 */
[----:B------:R-:W-:Y:S01]  /*0940*/  IMAD.X R16, RZ, RZ, R4, P1 ;  /* 0x000000ffff107224 */ /* 0x000fe200008e0604 */
[----:B------:R-:W-:Y:S01]  /*0950*/  LEA R22, P1, R9, UR8, 0x2 ;  /* 0x0000000809167c11 */ /* 0x000fe2000f8210ff */
[----:B------:R-:W-:Y:S01]  /*0960*/  IMAD.WIDE R18, R19, 0x4, R12 ;  /* 0x0000000413127825 */ /* 0x000fe200078e020c */
[----:B------:R-:W3:Y:S02]  /*0970*/  LDG.E.CONSTANT R28, desc[UR6][R26.64+0x4] ;  /* 0x000004061a1c7981 */ /* 0x000ee4000c1e9900 */
[----:B------:R-:W-:Y:S02]  /*0980*/  LEA.HI.X R23, R9, UR9, R16, 0x2, P1 ;  /* 0x0000000909177c11 */ /* 0x000fe400088f1410 */
[----:B------:R-:W4:Y:S04]  /*0990*/  LDG.E.CONSTANT R16, desc[UR6][R18.64] ;  /* 0x0000000612107981 */ /* 0x000f28000c1e9900 */
[----:B------:R0:W4:Y:S04]  /*09a0*/  LDG.E.CONSTANT R25, desc[UR6][R22.64] ;  /* 0x0000000616197981 */ /* 0x000128000c1e9900 */
[----:B------:R-:W5:Y:S01]  /*09b0*/  LDG.E.CONSTANT R20, desc[UR6][R18.64+0x4] ;  /* 0x0000040612147981 */ /* 0x000f62000c1e9900 */
[----:B------:R-:W1:Y:S03]  /*09c0*/  I2F.RP R21, R8 ;  /* 0x0000000800157306 */ /* 0x000e660000209400 */
[----:B------:R-:W5:Y:S05]  /*09d0*/  LDG.E.CONSTANT R26, desc[UR6][R26.64+0x8] ;  /* 0x000008061a1a7981 */ /* 0x000f6a000c1e9900 */
[----:B-1----:R-:W1:Y:S01]  /*09e0*/  MUFU.RCP R21, R21 ;  /* 0x0000001500157308 */ /* 0x002e620000001000 */
[----:B------:R-:W-:-:S04]  /*09f0*/  IMAD.MOV R9, RZ, RZ, -R5 ;  /* 0x000000ffff097224 */ /* 0x000fc800078e0a05 */
[----:B------:R-:W-:Y:S01]  /*0a00*/  IMAD R9, R7, R9, R6 ;  /* 0x0000000907097224 */ /* 0x000fe200078e0206 */
[----:B-1----:R-:W-:-:S06]  /*0a10*/  IADD3 R17, PT, PT, R21, 0xffffffe, RZ ;  /* 0x0ffffffe15117810 */ /* 0x002fcc0007ffe0ff */
[----:B------:R-:W1:Y:S01]  /*0a20*/  F2I.FTZ.U32.TRUNC.NTZ R17, R17 ;  /* 0x0000001100117305 */ /* 0x000e62000021f000 */
[----:B------:R-:W-:Y:S02]  /*0a30*/  VIADD R6, R6, UR5 ;  /* 0x0000000506067c36 */ /* 0x000fe40008000000 */
[----:B--2---:R-:W-:-:S05]  /*0a40*/  IMAD R2, R2, R7, RZ ;  /* 0x0000000702027224 */ /* 0x004fca00078e02ff */
[----:B------:R-:W-:-:S04]  /*0a50*/  IADD3 R5, P1, PT, R9, R2, RZ ;  /* 0x0000000209057210 */ /* 0x000fc80007f3e0ff */
[----:B------:R-:W-:Y:S02]  /*0a60*/  LEA.HI.X.SX32 R2, R2, RZ, 0x1, P1 ;  /* 0x000000ff02027211 */ /* 0x000fe400008f0eff */
[C---:B0-----:R-:W-:Y:S01]  /*0a70*/  LEA R22, P1, R5.reuse, R14, 0x2 ;  /* 0x0000000e05167211 */ /* 0x041fe200078210ff */
[----:B----4-:R-:W-:Y:S01]  /*0a80*/  FMUL R21, R16, R25 ;  /* 0x0000001910157220 */ /* 0x010fe20000400000 */
[----:B------:R-:W-:Y:S02]  /*0a90*/  HFMA2 R16, -RZ, RZ, 0, 0 ;  /* 0x00000000ff107431 */ /* 0x000fe400000001ff */
[----:B------:R-:W-:Y:S01]  /*0aa0*/  LEA.HI.X R23, R5, R15, R2, 0x2, P1 ;  /* 0x0000000f05177211 */ /* 0x000fe200008f1402 */
[----:B-1----:R-:W-:-:S04]  /*0ab0*/  IMAD.MOV R5, RZ, RZ, -R17 ;  /* 0x000000ffff057224 */ /* 0x002fc800078e0a11 */
[----:B------:R-:W-:Y:S01]  /*0ac0*/  IMAD R5, R5, R8, RZ ;  /* 0x0000000805057224 */ /* 0x000fe200078e02ff */
[----:B------:R0:W-:Y:S03]  /*0ad0*/  REDG.E.ADD.F32.FTZ.RN.STRONG.GPU desc[UR6][R22.64], R21 ;  /* 0x00000015160079a6 */ /* 0x0001e6000c12f306 */
[----:B------:R-:W-:Y:S01]  /*0ae0*/  IMAD.HI.U32 R2, R17, R5, R16 ;  /* 0x0000000511027227 */ /* 0x000fe200078e0010 */
[----:B------:R-:W-:-:S05]  /*0af0*/  IABS R17, R6 ;  /* 0x0000000600117213 */ /* 0x000fca0000000000 */
[----:B------:R-:W-:-:S04]  /*0b00*/  IMAD.HI.U32 R16, R2, R17, RZ ;  /* 0x0000001102107227 */ /* 0x000fc800078e00ff */
[----:B------:R-:W-:-:S04]  /*0b10*/  IMAD.MOV R5, RZ, RZ, -R16 ;  /* 0x000000ffff057224 */ /* 0x000fc800078e0a10 */
[----:B------:R-:W-:Y:S02]  /*0b20*/  IMAD R17, R8, R5, R17 ;  /* 0x0000000508117224 */ /* 0x000fe400078e0211 */
[----:B------:R-:W-:-:S05]  /*0b30*/  IMAD.MOV.U32 R5, RZ, RZ, R8 ;  /* 0x000000ffff057224 */ /* 0x000fca00078e0008 */
[----:B------:R-:W-:-:S13]  /*0b40*/  ISETP.GT.U32.AND P3, PT, R5, R17, PT ;  /* 0x000000110500720c */ /* 0x000fda0003f64070 */
[----:B------:R-:W-:Y:S01]  /*0b50*/  @!P3 IMAD.IADD R17, R17, 0x1, -R8 ;  /* 0x000000011111b824 */ /* 0x000fe200078e0a08 */
[----:B------:R-:W-:-:S04]  /*0b60*/  LOP3.LUT R8, R6, R7, RZ, 0x3c, !PT ;  /* 0x0000000706087212 */ /* 0x000fc800078e3cff */
[----:B------:R-:W-:Y:S02]  /*0b70*/  ISETP.GE.U32.AND P2, PT, R17, R5, PT ;  /* 0x000000051100720c */ /* 0x000fe40003f46070 */
[----:B------:R-:W-:Y:S02]  /*0b80*/  ISETP.GE.AND P1, PT, R8, RZ, PT ;  /* 0x000000ff0800720c */ /* 0x000fe40003f26270 */
[----:B------:R-:W-:Y:S01]  /*0b90*/  @!P3 IADD3 R16, PT, PT, R16, 0x1, RZ ;  /* 0x000000011010b810 */ /* 0x000fe20007ffe0ff */
[----:B---3--:R-:W-:Y:S02]  /*0ba0*/  IMAD R28, R28, R7, RZ ;  /* 0x000000071c1c7224 */ /* 0x008fe400078e02ff */
[----:B-----5:R-:W-:Y:S01]  /*0bb0*/  FMUL R29, R20, R25 ;  /* 0x00000019141d7220 */ /* 0x020fe20000400000 */
[----:B------:R1:W2:Y:S05]  /*0bc0*/  LDG.E.CONSTANT R8, desc[UR6][R18.64+0x8] ;  /* 0x0000080612087981 */ /* 0x0002aa000c1e9900 */
[----:B------:R-:W-:-:S04]  /*0bd0*/  @P2 VIADD R16, R16, 0x1 ;  /* 0x0000000110102836 */ /* 0x000fc80000000000 */
[----:B0-----:R-:W-:Y:S01]  /*0be0*/  IMAD.MOV.U32 R23, RZ, RZ, R16 ;  /* 0x000000ffff177224 */ /* 0x001fe200078e0010 */
[----:B------:R-:W-:-:S03]  /*0bf0*/  IADD3 R17, P2, PT, R9, R28, RZ ;  /* 0x0000001c09117210 */ /* 0x000fc60007f5e0ff */
[----:B------:R-:W-:Y:S01]  /*0c00*/  @!P1 IMAD.MOV R23, RZ, RZ, -R23 ;  /* 0x000000ffff179224 */ /* 0x000fe200078e0a17 */
[----:B------:R-:W-:Y:S02]  /*0c10*/  LEA.HI.X.SX32 R28, R28, RZ, 0x1, P2 ;  /* 0x000000ff1c1c7211 */ /* 0x000fe400010f0eff */
[----:B------:R-:W-:Y:S02]  /*0c20*/  LEA R22, P1, R17, R14, 0x2 ;  /* 0x0000000e11167211 */ /* 0x000fe400078210ff */
[----:B------:R-:W-:Y:S02]  /*0c30*/  SEL R24, R24, R23, !P0 ;  /* 0x0000001718187207 */ /* 0x000fe40004000000 */
[----:B------:R-:W-:Y:S02]  /*0c40*/  IADD3 R21, P2, PT, R3, R6, RZ ;  /* 0x0000000603157210 */ /* 0x000fe40007f5e0ff */
[----:B------:R-:W-:Y:S01]  /*0c50*/  LEA.HI.X R23, R17, R15, R28, 0x2, P1 ;  /* 0x0000000f11177211 */ /* 0x000fe200008f141c */
[----:B------:R-:W-:Y:S01]  /*0c60*/  IMAD R20, R24, 0x3, RZ ;  /* 0x0000000318147824 */ /* 0x000fe200078e02ff */
[----:B------:R-:W-:-:S02]  /*0c70*/  IADD3.X R28, PT, PT, RZ, R4, RZ, P2, !PT ;  /* 0x00000004ff1c7210 */ /* 0x000fc400017fe4ff */
[C---:B------:R-:W-:Y:S01]  /*0c80*/  LEA R16, P0, R21.reuse, UR8, 0x2 ;  /* 0x0000000815107c11 */ /* 0x040fe2000f8010ff */
[C---:B-1----:R-:W-:Y:S01]  /*0c90*/  IMAD.WIDE R18, R20.reuse, 0x4, R12 ;  /* 0x0000000414127825 */ /* 0x042fe200078e020c */
[----:B------:R0:W-:Y:S02]  /*0ca0*/  REDG.E.ADD.F32.FTZ.RN.STRONG.GPU desc[UR6][R22.64], R29 ;  /* 0x0000001d160079a6 */ /* 0x0001e4000c12f306 */
[----:B------:R-:W-:Y:S01]  /*0cb0*/  LEA.HI.X R17, R21, UR9, R28, 0x2, P0 ;  /* 0x0000000915117c11 */ /* 0x000fe200080f141c */
[----:B------:R-:W-:Y:S01]  /*0cc0*/  IMAD.WIDE R20, R20, 0x4, R10 ;  /* 0x0000000414147825 */ /* 0x000fe200078e020a */
[----:B------:R-:W3:Y:S04]  /*0cd0*/  LDG.E.CONSTANT R27, desc[UR6][R18.64+0x4] ;  /* 0x00000406121b7981 */ /* 0x000ee8000c1e9900 */
[----:B------:R-:W4:Y:S04]  /*0ce0*/  LDG.E.CONSTANT R16, desc[UR6][R16.64] ;  /* 0x0000000610107981 */ /* 0x000f28000c1e9900 */
[----:B0-----:R-:W4:Y:S04]  /*0cf0*/  LDG.E.CONSTANT R29, desc[UR6][R18.64] ;  /* 0x00000006121d7981 */ /* 0x001f28000c1e9900 */
[----:B------:R0:W5:Y:S04]  /*0d00*/  LDG.E.CONSTANT R28, desc[UR6][R18.64+0x8] ;  /* 0x00000806121c7981 */ /* 0x000168000c1e9900 */
[----:B------:R-:W3:Y:S04]  /*0d10*/  LDG.E.CONSTANT R17, desc[UR6][R20.64] ;  /* 0x0000000614117981 */ /* 0x000ee8000c1e9900 */
[----:B------:R-:W4:Y:S04]  /*0d20*/  LDG.E.CONSTANT R18, desc[UR6][R20.64+0x4] ;  /* 0x0000040614127981 */ /* 0x000f28000c1e9900 */
[----:B------:R-:W5:Y:S01]  /*0d30*/  LDG.E.CONSTANT R20, desc[UR6][R20.64+0x8] ;  /* 0x0000080614147981 */ /* 0x000f62000c1e9900 */
[----:B------:R-:W-:-:S05]  /*0d40*/  IMAD R26, R26, R7, RZ ;  /* 0x000000071a1a7224 */ /* 0x000fca00078e02ff */
[----:B------:R-:W-:Y:S01]  /*0d50*/  IADD3 R9, P0, PT, R9, R26, RZ ;  /* 0x0000001a09097210 */ /* 0x000fe20007f1e0ff */
[----:B------:R-:W-:-:S03]  /*0d60*/  IMAD.MOV R24, RZ, RZ, -R24 ;  /* 0x000000ffff187224 */ /* 0x000fc600078e0a18 */
[----:B------:R-:W-:Y:S02]  /*0d70*/  LEA.HI.X.SX32 R26, R26, RZ, 0x1, P0 ;  /* 0x000000ff1a1a7211 */ /* 0x000fe400000f0eff */
[----:B------:R-:W-:Y:S01]  /*0d80*/  LEA R22, P0, R9, R14, 0x2 ;  /* 0x0000000e09167211 */ /* 0x000fe200078010ff */
[----:B0-----:R-:W-:-:S03]  /*0d90*/  IMAD R19, R7, R24, R6 ;  /* 0x0000001807137224 */ /* 0x001fc600078e0206 */
[----:B------:R-:W-:Y:S01]  /*0da0*/  LEA.HI.X R23, R9, R15, R26, 0x2, P0 ;  /* 0x0000000f09177211 */ /* 0x000fe200000f141a */
[----:B------:R-:W-:Y:S02]  /*0db0*/  VIADD R6, R6, UR5 ;  /* 0x0000000506067c36 */ /* 0x000fe40008000000 */
[----:B--2---:R-:W-:-:S05]  /*0dc0*/  FMUL R25, R8, R25 ;  /* 0x0000001908197220 */ /* 0x004fca0000400000 */
[----:B------:R0:W-:Y:S01]  /*0dd0*/  REDG.E.ADD.F32.FTZ.RN.STRONG.GPU desc[UR6][R22.64], R25 ;  /* 0x00000019160079a6 */ /* 0x0001e2000c12f306 */
[-C--:B---3--:R-:W-:Y:S02]  /*0de0*/  IMAD R8, R17, R7.reuse, RZ ;  /* 0x0000000711087224 */ /* 0x088fe400078e02ff */
[----:B----4-:R-:W-:-:S05]  /*0df0*/  IMAD R18, R18, R7, RZ ;  /* 0x0000000712127224 */ /* 0x010fca00078e02ff */
[C---:B------:R-:W-:Y:S01]  /*0e00*/  IADD3 R17, P2, PT, R19.reuse, R18, RZ ;  /* 0x0000001213117210 */ /* 0x040fe20007f5e0ff */
[----:B-----5:R-:W-:Y:S01]  /*0e10*/  IMAD R9, R20, R7, RZ ;  /* 0x0000000714097224 */ /* 0x020fe200078e02ff */
[----:B------:R-:W-:-:S04]  /*0e20*/  IADD3 R7, P1, PT, R19, R8, RZ ;  /* 0x0000000813077210 */ /* 0x000fc80007f3e0ff */
[----:B------:R-:W-:Y:S02]  /*0e30*/  IADD3 R19, P0, PT, R19, R9, RZ ;  /* 0x0000000913137210 */ /* 0x000fe40007f1e0ff */
[----:B------:R-:W-:Y:S02]  /*0e40*/  LEA.HI.X.SX32 R26, R18, RZ, 0x1, P2 ;  /* 0x000000ff121a7211 */ /* 0x000fe400010f0eff */
[----:B------:R-:W-:Y:S02]  /*0e50*/  LEA.HI.X.SX32 R24, R9, RZ, 0x1, P0 ;  /* 0x000000ff09187211 */ /* 0x000fe400000f0eff */
[C---:B------:R-:W-:Y:S02]  /*0e60*/  LEA R18, P0, R19.reuse, R14, 0x2 ;  /* 0x0000000e13127211 */ /* 0x040fe400078010ff */
[----:B------:R-:W-:Y:S02]  /*0e70*/  LEA.HI.X.SX32 R21, R8, RZ, 0x1, P1 ;  /* 0x000000ff08157211 */ /* 0x000fe400008f0eff */
[----:B------:R-:W-:-:S02]  /*0e80*/  LEA.HI.X R19, R19, R15, R24, 0x2, P0 ;  /* 0x0000000f13137211 */ /* 0x000fc400000f1418 */
[----:B------:R-:W-:Y:S02]  /*0e90*/  ISETP.GE.AND P0, PT, R6, R0, PT ;  /* 0x000000000600720c */ /* 0x000fe40003f06270 */
[-C--:B------:R-:W-:Y:S02]  /*0ea0*/  LEA R20, P1, R7, R14.reuse, 0x2 ;  /* 0x0000000e07147211 */ /* 0x080fe400078210ff */
[----:B------:R-:W-:Y:S01]  /*0eb0*/  LEA R8, P2, R17, R14, 0x2 ;  /* 0x0000000e11087211 */ /* 0x000fe200078410ff */
[-C--:B------:R-:W-:Y:S01]  /*0ec0*/  FMUL R29, R29, R16.reuse ;  /* 0x000000101d1d7220 */ /* 0x080fe20000400000 */
[-C--:B------:R-:W-:Y:S01]  /*0ed0*/  LEA.HI.X R21, R7, R15.reuse, R21, 0x2, P1 ;  /* 0x0000000f07157211 */ /* 0x080fe200008f1415 */
[-C--:B------:R-:W-:Y:S01]  /*0ee0*/  FMUL R27, R27, R16.reuse ;  /* 0x000000101b1b7220 */ /* 0x080fe20000400000 */
[----:B------:R-:W-:Y:S01]  /*0ef0*/  LEA.HI.X R9, R17, R15, R26, 0x2, P2 ;  /* 0x0000000f11097211 */ /* 0x000fe200010f141a */
[----:B------:R-:W-:Y:S02]  /*0f00*/  FMUL R7, R28, R16 ;  /* 0x000000101c077220 */ /* 0x000fe40000400000 */
[----:B------:R0:W-:Y:S04]  /*0f10*/  REDG.E.ADD.F32.FTZ.RN.STRONG.GPU desc[UR6][R20.64], R29 ;  /* 0x0000001d140079a6 */ /* 0x0001e8000c12f306 */
[----:B------:R0:W-:Y:S04]  /*0f20*/  REDG.E.ADD.F32.FTZ.RN.STRONG.GPU desc[UR6][R8.64], R27 ;  /* 0x0000001b080079a6 */ /* 0x0001e8000c12f306 */
[----:B------:R0:W-:Y:S01]  /*0f30*/  REDG.E.ADD.F32.FTZ.RN.STRONG.GPU desc[UR6][R18.64], R7 ;  /* 0x00000007120079a6 */ /* 0x0001e2000c12f306 */
[----:B------:R-:W-:Y:S05]  /*0f40*/  @!P0 BRA `(.L_x_2) ;  /* 0xfffffff800288947 */ /* 0x000fea000383ffff */
[----:B------:R-:W-:Y:S05]  /*0f50*/  EXIT ;  /* 0x000000000000794d */ /* 0x000fea0003800000 */
.L_x_3:
[----:B------:R-:W-:-:S00]  /*0f60*/  BRA `(.L_x_3) ;  /* 0xfffffffc00fc7947 */ /* 0x000fc0000383ffff */
[----:B------:R-:W-:-:S00]  /*0f70*/  NOP ;  /* 0x0000000000007918 */ /* 0x000fc00000000000 */
        /* <DEDUP_REMOVED lines=8> */
.L_x_31:


//--------------------- .text._Z20threeinterpolate_gpuiiiiPKfPKiS0_Pf --------------------------
	.section	.text._Z20threeinterpolate_gpuiiiiPKfPKiS0_Pf,"ax",@progbits
	.align	128
        .global         _Z20threeinterpolate_gpuiiiiPKfPKiS0_Pf
        .type           _Z20threeinterpolate_gpuiiiiPKfPKiS0_Pf,@function
        .size           _Z20threeinterpolate_gpuiiiiPKfPKiS0_Pf,(.L_x_32 - _Z20threeinterpolate_gpuiiiiPKfPKiS0_Pf)
        .other          _Z20threeinterpolate_gpuiiiiPKfPKiS0_Pf,@"STO_CUDA_ENTRY STV_DEFAULT"
_Z20threeinterpolate_gpuiiiiPKfPKiS0_Pf:
.text._Z20threeinterpolate_gpuiiiiPKfPKiS0_Pf:
[----:B------:R-:W-:Y:S01]  /*0000*/  LDC R1, c[0x0][0x37c] ;  /* 0x0000df00ff017b82 */ /* 0x000fe20000000800 */
[----:B------:R-:W0:Y:S07]  /*0010*/  S2R R9, SR_TID.X ;  /* 0x0000000000097919 */ /* 0x000e2e0000002100 */
[----:B------:R-:W1:Y:S01]  /*0020*/  LDC.64 R2, c[0x0][0x388] ;  /* 0x0000e200ff027b82 */ /* 0x000e620000000a00 */
[----:B------:R-:W2:Y:S01]  /*0030*/  LDCU UR4, c[0x0][0x384] ;  /* 0x00007080ff0477ac */ /* 0x000ea20008000800 */
[----:B------:R-:W3:Y:S06]  /*0040*/  LDCU UR6, c[0x0][0x360] ;  /* 0x00006c00ff0677ac */ /* 0x000eec0008000800 */
[----:B------:R-:W2:Y:S01]  /*0050*/  S2UR UR5, SR_CTAID.X ;  /* 0x00000000000579c3 */ /* 0x000ea20000002500 */
[----:B-1----:R-:W-:-:S05]  /*0060*/  IMAD R0, R2, R3, RZ ;  /* 0x0000000302007224 */ /* 0x002fca00078e02ff */
[----:B0-----:R-:W-:Y:S01]  /*0070*/  ISETP.GE.AND P0, PT, R9, R0, PT ;  /* 0x000000000900720c */ /* 0x001fe20003f06270 */
[----:B--2---:R-:W-:Y:S02]  /*0080*/  UIMAD UR4, UR5, UR4, URZ ;  /* 0x00000004050472a4 */ /* 0x004fe4000f8e02ff */
[----:B------:R-:W-:-:S04]  /*0090*/  IMAD R3, R3, UR5, RZ ;  /* 0x0000000503037c24 */ /* 0x000fc8000f8e02ff */
[----:B------:R-:W-:-:S06]  /*00a0*/  IMAD R10, R2, UR4, RZ ;  /* 0x00000004020a7c24 */ /* 0x000fcc000f8e02ff */
[----:B---3--:R-:W-:Y:S05]  /*00b0*/  @P0 EXIT ;  /* 0x000000000000094d */ /* 0x008fea0003800000 */
[----:B------:R-:W0:Y:S01]  /*00c0*/  I2F.U32.RP R11, UR6 ;  /* 0x00000006000b7d06 */ /* 0x000e220008209000 */
[----:B------:R-:W-:Y:S01]  /*00d0*/  VIADD R5, R9, UR6 ;  /* 0x0000000609057c36 */ /* 0x000fe20008000000 */
[----:B------:R-:W-:Y:S01]  /*00e0*/  ISETP.NE.U32.AND P2, PT, RZ, UR6, PT ;  /* 0x00000006ff007c0c */ /* 0x000fe2000bf45070 */
[----:B------:R-:W1:Y:S01]  /*00f0*/  LDC.64 R14, c[0x0][0x3a0] ;  /* 0x0000e800ff0e7b82 */ /* 0x000e620000000a00 */
[----:B------:R-:W-:Y:S01]  /*0100*/  IMAD R17, R3, 0x3, RZ ;  /* 0x0000000303117824 */ /* 0x000fe200078e02ff */
[----:B------:R-:W2:Y:S01]  /*0110*/  LDCU.64 UR4, c[0x0][0x358] ;  /* 0x00006b00ff0477ac */ /* 0x000ea20008000a00 */
[----:B------:R-:W-:Y:S01]  /*0120*/  ISETP.GE.U32.AND P0, PT, R5, R0, PT ;  /* 0x000000000500720c */ /* 0x000fe20003f06070 */
[----:B------:R-:W-:Y:S01]  /*0130*/  IMAD R3, R3, R2, RZ ;  /* 0x0000000203037224 */ /* 0x000fe200078e02ff */
[----:B------:R-:W-:Y:S01]  /*0140*/  VIMNMX.U32 R4, PT, PT, R0, R5, !PT ;  /* 0x0000000500047248 */ /* 0x000fe20007fe0000 */
[----:B------:R-:W-:Y:S01]  /*0150*/  BSSY.RECONVERGENT B0, `(.L_x_4) ;  /* 0x0000053000007945 */ /* 0x000fe20003800200 */
[----:B------:R-:W-:-:S04]  /*0160*/  SEL R8, RZ, 0x1, P0 ;  /* 0x00000001ff087807 */ /* 0x000fc80000000000 */
[----:B------:R-:W-:Y:S01]  /*0170*/  IADD3 R4, PT, PT, R4, -R5, -R8 ;  /* 0x8000000504047210 */ /* 0x000fe20007ffe808 */
[----:B0-----:R-:W0:Y:S01]  /*0180*/  MUFU.RCP R11, R11 ;  /* 0x0000000b000b7308 */ /* 0x001e220000001000 */
[----:B-1----:R-:W-:Y:S01]  /*0190*/  IMAD.WIDE R14, R17, 0x4, R14 ;  /* 0x00000004110e7825 */ /* 0x002fe200078e020e */
[----:B0-----:R-:W-:-:S06]  /*01a0*/  IADD3 R6, PT, PT, R11, 0xffffffe, RZ ;  /* 0x0ffffffe0b067810 */ /* 0x001fcc0007ffe0ff */
[----:B------:R0:W1:Y:S02]  /*01b0*/  F2I.FTZ.U32.TRUNC.NTZ R7, R6 ;  /* 0x0000000600077305 */ /* 0x000064000021f000 */
[----:B0-----:R-:W-:Y:S01]  /*01c0*/  HFMA2 R6, -RZ, RZ, 0, 0 ;  /* 0x00000000ff067431 */ /* 0x001fe200000001ff */
[----:B-1----:R-:W-:-:S05]  /*01d0*/  IADD3 R13, PT, PT, RZ, -R7, RZ ;  /* 0x80000007ff0d7210 */ /* 0x002fca0007ffe0ff */
[----:B------:R-:W-:-:S04]  /*01e0*/  IMAD R13, R13, UR6, RZ ;  /* 0x000000060d0d7c24 */ /* 0x000fc8000f8e02ff */
[----:B------:R-:W-:Y:S02]  /*01f0*/  IMAD.HI.U32 R7, R7, R13, R6 ;  /* 0x0000000d07077227 */ /* 0x000fe400078e0006 */
[----:B------:R-:W0:Y:S04]  /*0200*/  LDC.64 R12, c[0x0][0x398] ;  /* 0x0000e600ff0c7b82 */ /* 0x000e280000000a00 */
[----:B------:R-:W-:-:S05]  /*0210*/  IMAD.HI.U32 R11, R7, R4, RZ ;  /* 0x00000004070b7227 */ /* 0x000fca00078e00ff */
[----:B------:R-:W-:-:S05]  /*0220*/  IADD3 R7, PT, PT, -R11, RZ, RZ ;  /* 0x000000ff0b077210 */ /* 0x000fca0007ffe1ff */
[----:B------:R-:W-:Y:S02]  /*0230*/  IMAD R4, R7, UR6, R4 ;  /* 0x0000000607047c24 */ /* 0x000fe4000f8e0204 */
[----:B------:R-:W1:Y:S03]  /*0240*/  LDC.64 R6, c[0x0][0x390] ;  /* 0x0000e400ff067b82 */ /* 0x000e660000000a00 */
[----:B------:R-:W-:Y:S01]  /*0250*/  ISETP.GE.U32.AND P0, PT, R4, UR6, PT ;  /* 0x0000000604007c0c */ /* 0x000fe2000bf06070 */
[----:B0-----:R-:W-:-:S12]  /*0260*/  IMAD.WIDE R12, R17, 0x4, R12 ;  /* 0x00000004110c7825 */ /* 0x001fd800078e020c */
[----:B------:R-:W-:Y:S01]  /*0270*/  @P0 VIADD R4, R4, -UR6 ;  /* 0x8000000604040c36 */ /* 0x000fe20008000000 */
[----:B------:R-:W-:-:S04]  /*0280*/  @P0 IADD3 R11, PT, PT, R11, 0x1, RZ ;  /* 0x000000010b0b0810 */ /* 0x000fc80007ffe0ff */
[----:B------:R-:W-:-:S13]  /*0290*/  ISETP.GE.U32.AND P1, PT, R4, UR6, PT ;  /* 0x0000000604007c0c */ /* 0x000fda000bf26070 */
[----:B------:R-:W-:Y:S02]  /*02a0*/  @P1 IADD3 R11, PT, PT, R11, 0x1, RZ ;  /* 0x000000010b0b1810 */ /* 0x000fe40007ffe0ff */
[----:B------:R-:W-:-:S05]  /*02b0*/  @!P2 LOP3.LUT R11, RZ, UR6, RZ, 0x33, !PT ;  /* 0x00000006ff0bac12 */ /* 0x000fca000f8e33ff */
[----:B------:R-:W-:Y:S02]  /*02c0*/  IMAD.IADD R8, R8, 0x1, R11 ;  /* 0x0000000108087824 */ /* 0x000fe400078e020b */
[----:B-1----:R-:W-:-:S03]  /*02d0*/  IMAD.WIDE R10, R10, 0x4, R6 ;  /* 0x000000040a0a7825 */ /* 0x002fc600078e0206 */
[C---:B------:R-:W-:Y:S02]  /*02e0*/  LOP3.LUT R4, R8.reuse, 0x1, RZ, 0xc0, !PT ;  /* 0x0000000108047812 */ /* 0x040fe400078ec0ff */
[----:B------:R-:W-:Y:S02]  /*02f0*/  ISETP.NE.AND P0, PT, R8, RZ, PT ;  /* 0x000000ff0800720c */ /* 0x000fe40003f05270 */
[----:B------:R-:W-:Y:S02]  /*0300*/  ISETP.NE.U32.AND P1, PT, R4, 0x1, PT ;  /* 0x000000010400780c */ /* 0x000fe40003f25070 */
[----:B------:R-:W-:-:S11]  /*0310*/  SHF.R.S32.HI R4, RZ, 0x1f, R3 ;  /* 0x0000001fff047819 */ /* 0x000fd60000011403 */
[----:B--2---:R-:W-:Y:S05]  /*0320*/  @!P1 BRA `(.L_x_5) ;  /* 0x0000000000d49947 */ /* 0x004fea0003800000 */
[----:B------:R-:W-:Y:S01]  /*0330*/  IABS R17, R2 ;  /* 0x0000000200117213 */ /* 0x000fe20000000000 */
[----:B------:R-:W0:Y:S03]  /*0340*/  LDCU.64 UR8, c[0x0][0x3a8] ;  /* 0x00007500ff0877ac */ /* 0x000e260008000a00 */
[----:B------:R-:W1:Y:S08]  /*0350*/  I2F.RP R8, R17 ;  /* 0x0000001100087306 */ /* 0x000e700000209400 */
[----:B-1----:R-:W1:Y:S02]  /*0360*/  MUFU.RCP R8, R8 ;  /* 0x0000000800087308 */ /* 0x002e640000001000 */
[----:B-1----:R-:W-:-:S06]  /*0370*/  IADD3 R6, PT, PT, R8, 0xffffffe, RZ ;  /* 0x0ffffffe08067810 */ /* 0x002fcc0007ffe0ff */
[----:B------:R1:W2:Y:S02]  /*0380*/  F2I.FTZ.U32.TRUNC.NTZ R7, R6 ;  /* 0x0000000600077305 */ /* 0x0002a4000021f000 */
[----:B-1----:R-:W-:Y:S01]  /*0390*/  IMAD.MOV.U32 R6, RZ, RZ, RZ ;  /* 0x000000ffff067224 */ /* 0x002fe200078e00ff */
[----:B--2---:R-:W-:-:S05]  /*03a0*/  IADD3 R16, PT, PT, RZ, -R7, RZ ;  /* 0x80000007ff107210 */ /* 0x004fca0007ffe0ff */
[----:B------:R-:W-:Y:S01]  /*03b0*/  IMAD R19, R16, R17, RZ ;  /* 0x0000001110137224 */ /* 0x000fe200078e02ff */
[----:B------:R-:W-:-:S03]  /*03c0*/  IABS R16, R9 ;  /* 0x0000000900107213 */ /* 0x000fc60000000000 */
[----:B------:R-:W-:Y:S01]  /*03d0*/  IMAD.HI.U32 R7, R7, R19, R6 ;  /* 0x0000001307077227 */ /* 0x000fe200078e0006 */
[----:B------:R-:W-:-:S04]  /*03e0*/  LOP3.LUT R6, R9, R2, RZ, 0x3c, !PT ;  /* 0x0000000209067212 */ /* 0x000fc800078e3cff */
[----:B------:R-:W-:Y:S01]  /*03f0*/  ISETP.GE.AND P2, PT, R6, RZ, PT ;  /* 0x000000ff0600720c */ /* 0x000fe20003f46270 */
[----:B------:R-:W-:-:S05]  /*0400*/  IMAD.HI.U32 R7, R7, R16, RZ ;  /* 0x0000001007077227 */ /* 0x000fca00078e00ff */
[----:B------:R-:W-:-:S05]  /*0410*/  IADD3 R8, PT, PT, -R7, RZ, RZ ;  /* 0x000000ff07087210 */ /* 0x000fca0007ffe1ff */
[----:B------:R-:W-:-:S05]  /*0420*/  IMAD R8, R17, R8, R16 ;  /* 0x0000000811087224 */ /* 0x000fca00078e0210 */
[----:B------:R-:W-:-:S13]  /*0430*/  ISETP.GT.U32.AND P3, PT, R17, R8, PT ;  /* 0x000000081100720c */ /* 0x000fda0003f64070 */
[-C--:B------:R-:W-:Y:S01]  /*0440*/  @!P3 IADD3 R8, PT, PT, R8, -R17.reuse, RZ ;  /* 0x800000110808b210 */ /* 0x080fe20007ffe0ff */
[----:B------:R-:W-:Y:S01]  /*0450*/  @!P3 VIADD R7, R7, 0x1 ;  /* 0x000000010707b836 */ /* 0x000fe20000000000 */
[----:B------:R-:W-:Y:S02]  /*0460*/  ISETP.NE.AND P3, PT, R2, RZ, PT ;  /* 0x000000ff0200720c */ /* 0x000fe40003f65270 */
[----:B------:R-:W-:-:S13]  /*0470*/  ISETP.GE.U32.AND P1, PT, R8, R17, PT ;  /* 0x000000110800720c */ /* 0x000fda0003f26070 */
[----:B------:R-:W-:-:S04]  /*0480*/  @P1 IADD3 R7, PT, PT, R7, 0x1, RZ ;  /* 0x0000000107071810 */ /* 0x000fc80007ffe0ff */
[----:B------:R-:W-:Y:S02]  /*0490*/  @!P2 IADD3 R7, PT, PT, -R7, RZ, RZ ;  /* 0x000000ff0707a210 */ /* 0x000fe40007ffe1ff */
[----:B------:R-:W-:-:S05]  /*04a0*/  @!P3 LOP3.LUT R7, RZ, R2, RZ, 0x33, !PT ;  /* 0x00000002ff07b212 */ /* 0x000fca00078e33ff */
[----:B------:R-:W-:-:S04]  /*04b0*/  IMAD R19, R7, 0x3, RZ ;  /* 0x0000000307137824 */ /* 0x000fc800078e02ff */
[----:B------:R-:W-:-:S05]  /*04c0*/  IMAD.WIDE R20, R19, 0x4, R12 ;  /* 0x0000000413147825 */ /* 0x000fca00078e020c */
[----:B------:R-:W2:Y:S04]  /*04d0*/  LDG.E.CONSTANT R8, desc[UR4][R20.64+0x4] ;  /* 0x0000040414087981 */ /* 0x000ea8000c1e9900 */
[----:B------:R-:W3:Y:S04]  /*04e0*/  LDG.E.CONSTANT R6, desc[UR4][R20.64] ;  /* 0x0000000414067981 */ /* 0x000ee8000c1e9900 */
[----:B------:R-:W4:Y:S01]  /*04f0*/  LDG.E.CONSTANT R22, desc[UR4][R20.64+0x8] ;  /* 0x0000080414167981 */ /* 0x000f22000c1e9900 */
[----:B------:R-:W-:-:S04]  /*0500*/  IMAD.MOV R23, RZ, RZ, -R7 ;  /* 0x000000ffff177224 */ /* 0x000fc800078e0a07 */
[----:B------:R-:W-:-:S04]  /*0510*/  IMAD R23, R2, R23, R9 ;  /* 0x0000001702177224 */ /* 0x000fc800078e0209 */
[-CC-:B--2---:R-:W-:Y:S02]  /*0520*/  IMAD R17, R8, R2.reuse, R23.reuse ;  /* 0x0000000208117224 */ /* 0x184fe400078e0217 */
[----:B---3--:R-:W-:Y:S02]  /*0530*/  IMAD R25, R6, R2, R23 ;  /* 0x0000000206197224 */ /* 0x008fe400078e0217 */
[----:B------:R-:W-:-:S04]  /*0540*/  IMAD.WIDE R16, R17, 0x4, R10 ;  /* 0x0000000411107825 */ /* 0x000fc800078e020a */
[----:B------:R-:W-:Y:S02]  /*0550*/  IMAD.WIDE R6, R19, 0x4, R14 ;  /* 0x0000000413067825 */ /* 0x000fe400078e020e */
[----:B------:R-:W2:Y:S02]  /*0560*/  LDG.E.CONSTANT R17, desc[UR4][R16.64] ;  /* 0x0000000410117981 */ /* 0x000ea4000c1e9900 */
[----:B------:R-:W-:Y:S02]  /*0570*/  IMAD.WIDE R18, R25, 0x4, R10 ;  /* 0x0000000419127825 */ /* 0x000fe400078e020a */
[----:B------:R-:W3:Y:S02]  /*0580*/  LDG.E.CONSTANT R8, desc[UR4][R6.64] ;  /* 0x0000000406087981 */ /* 0x000ee4000c1e9900 */
[----:B----4-:R-:W-:Y:S02]  /*0590*/  IMAD R23, R22, R2, R23 ;  /* 0x0000000216177224 */ /* 0x010fe400078e0217 */
[----:B------:R-:W2:Y:S02]  /*05a0*/  LDG.E.CONSTANT R22, desc[UR4][R6.64+0x4] ;  /* 0x0000040406167981 */ /* 0x000ea4000c1e9900 */
[----:B------:R-:W-:-:S02]  /*05b0*/  IMAD.WIDE R20, R23, 0x4, R10 ;  /* 0x0000000417147825 */ /* 0x000fc400078e020a */
[----:B------:R-:W3:Y:S04]  /*05c0*/  LDG.E.CONSTANT R19, desc[UR4][R18.64] ;  /* 0x0000000412137981 */ /* 0x000ee8000c1e9900 */
[----:B------:R-:W4:Y:S04]  /*05d0*/  LDG.E.CONSTANT R23, desc[UR4][R6.64+0x8] ;  /* 0x0000080406177981 */ /* 0x000f28000c1e9900 */
[----:B------:R-:W4:Y:S01]  /*05e0*/  LDG.E.CONSTANT R20, desc[UR4][R20.64] ;  /* 0x0000000414147981 */ /* 0x000f22000c1e9900 */
[----:B------:R-:W-:Y:S01]  /*05f0*/  IADD3 R24, P1, PT, R3, R9, RZ ;  /* 0x0000000903187210 */ /* 0x000fe20007f3e0ff */
[----:B--2---:R-:W-:-:S03]  /*0600*/  FMUL R9, R22, R17 ;  /* 0x0000001116097220 */ /* 0x004fc60000400000 */
[----:B------:R-:W-:Y:S02]  /*0610*/  IADD3.X R17, PT, PT, RZ, R4, RZ, P1, !PT ;  /* 0x00000004ff117210 */ /* 0x000fe40000ffe4ff */
[----:B0-----:R-:W-:Y:S01]  /*0620*/  LEA R16, P1, R24, UR8, 0x2 ;  /* 0x0000000818107c11 */ /* 0x001fe2000f8210ff */
[----:B---3--:R-:W-:-:S03]  /*0630*/  FFMA R8, R8, R19, R9 ;  /* 0x0000001308087223 */ /* 0x008fc60000000009 */
[----:B------:R-:W-:Y:S01]  /*0640*/  LEA.HI.X R17, R24, UR9, R17, 0x2, P1 ;  /* 0x0000000918117c11 */ /* 0x000fe200088f1411 */
[----:B----4-:R-:W-:-:S05]  /*0650*/  FFMA R23, R23, R20, R8 ;  /* 0x0000001417177223 */ /* 0x010fca0000000008 */
[----:B------:R0:W-:Y:S01]  /*0660*/  STG.E desc[UR4][R16.64], R23 ;  /* 0x0000001710007986 */ /* 0x0001e2000c101904 */
[----:B------:R-:W-:-:S07]  /*0670*/  MOV R9, R5 ;  /* 0x0000000500097202 */ /* 0x000fce0000000f00 */
.L_x_5:
[----:B------:R-:W-:Y:S05]  /*0680*/  BSYNC.RECONVERGENT B0 ;  /* 0x0000000000007941 */ /* 0x000fea0003800200 */
.L_x_4:
[----:B------:R-:W-:Y:S05]  /*0690*/  @!P0 EXIT ;  /* 0x000000000000894d */ /* 0x000fea0003800000 */
[----:B------:R-:W-:Y:S01]  /*06a0*/  IABS R5, R2 ;  /* 0x0000000200057213 */ /* 0x000fe20000000000 */
[----:B------:R-:W1:Y:S01]  /*06b0*/  LDC R6, c[0x0][0x388] ;  /* 0x0000e200ff067b82 */ /* 0x000e620000000800 */
[----:B------:R-:W2:Y:S02]  /*06c0*/  LDCU.64 UR8, c[0x0][0x3a8] ;  /* 0x00007500ff0877ac */ /* 0x000ea40008000a00 */
[----:B------:R-:W3:Y:S08]  /*06d0*/  I2F.RP R7, R5 ;  /* 0x0000000500077306 */ /* 0x000ef00000209400 */
[----:B---3--:R-:W0:Y:S02]  /*06e0*/  MUFU.RCP R7, R7 ;  /* 0x0000000700077308 */ /* 0x008e240000001000 */
[----:B0-----:R-:W-:-:S06]  /*06f0*/  VIADD R16, R7, 0xffffffe ;  /* 0x0ffffffe07107836 */ /* 0x001fcc0000000000 */
[----:B------:R0:W3:Y:S02]  /*0700*/  F2I.FTZ.U32.TRUNC.NTZ R17, R16 ;  /* 0x0000001000117305 */ /* 0x0000e4000021f000 */
[----:B0-----:R-:W-:Y:S02]  /*0710*/  MOV R16, RZ ;  /* 0x000000ff00107202 */ /* 0x001fe40000000f00 */
[----:B---3--:R-:W-:-:S05]  /*0720*/  IADD3 R2, PT, PT, RZ, -R17, RZ ;  /* 0x80000011ff027210 */ /* 0x008fca0007ffe0ff */
[----:B------:R-:W-:-:S04]  /*0730*/  IMAD R19, R2, R5, RZ ;  /* 0x0000000502137224 */ /* 0x000fc800078e02ff */
[----:B-12---:R-:W-:-:S07]  /*0740*/  IMAD.HI.U32 R2, R17, R19, R16 ;  /* 0x0000001311027227 */ /* 0x006fce00078e0010 */
.L_x_6:
[----:B------:R-:W-:Y:S02]  /*0750*/  IABS R7, R9 ;  /* 0x0000000900077213 */ /* 0x000fe40000000000 */
[----:B------:R-:W-:-:S03]  /*0760*/  IABS R20, R6 ;  /* 0x0000000600147213 */ /* 0x000fc60000000000 */
[----:B------:R-:W-:-:S04]  /*0770*/  IMAD.HI.U32 R2, R2, R7, RZ ;  /* 0x0000000702027227 */ /* 0x000fc800078e00ff */
[----:B------:R-:W-:-:S04]  /*0780*/  IMAD.MOV R8, RZ, RZ, -R2 ;  /* 0x000000ffff087224 */ /* 0x000fc800078e0a02 */
[----:B------:R-:W-:-:S05]  /*0790*/  IMAD R8, R20, R8, R7 ;  /* 0x0000000814087224 */ /* 0x000fca00078e0207 */
[----:B------:R-:W-:-:S13]  /*07a0*/  ISETP.GT.U32.AND P1, PT, R5, R8, PT ;  /* 0x000000080500720c */ /* 0x000fda0003f24070 */
[----:B------:R-:W-:Y:S02]  /*07b0*/  @!P1 IADD3 R8, PT, PT, R8, -R20, RZ ;  /* 0x8000001408089210 */ /* 0x000fe40007ffe0ff */
[----:B------:R-:W-:Y:S02]  /*07c0*/  @!P1 IADD3 R2, PT, PT, R2, 0x1, RZ ;  /* 0x0000000102029810 */ /* 0x000fe40007ffe0ff */
[----:B------:R-:W-:Y:S02]  /*07d0*/  ISETP.GE.U32.AND P0, PT, R8, R5, PT ;  /* 0x000000050800720c */ /* 0x000fe40003f06070 */
[-C--:B------:R-:W-:Y:S02]  /*07e0*/  LOP3.LUT R5, R9, R6.reuse, RZ, 0x3c, !PT ;  /* 0x0000000609057212 */ /* 0x080fe400078e3cff */
[----:B------:R-:W-:Y:S02]  /*07f0*/  LOP3.LUT R8, RZ, R6, RZ, 0x33, !PT ;  /* 0x00000006ff087212 */ /* 0x000fe400078e33ff */
[----:B------:R-:W-:-:S07]  /*0800*/  ISETP.GE.AND P2, PT, R5, RZ, PT ;  /* 0x000000ff0500720c */ /* 0x000fce0003f46270 */
[----:B------:R-:W-:Y:S01]  /*0810*/  @P0 VIADD R2, R2, 0x1 ;  /* 0x0000000102020836 */ /* 0x000fe20000000000 */
[----:B------:R-:W-:-:S05]  /*0820*/  ISETP.NE.AND P0, PT, R6, RZ, PT ;  /* 0x000000ff0600720c */ /* 0x000fca0003f05270 */
[----:B------:R-:W-:-:S04]  /*0830*/  @!P2 IADD3 R2, PT, PT, -R2, RZ, RZ ;  /* 0x000000ff0202a210 */ /* 0x000fc80007ffe1ff */
[----:B------:R-:W-:-:S05]  /*0840*/  SEL R22, R8, R2, !P0 ;  /* 0x0000000208167207 */ /* 0x000fca0004000000 */
[----:B------:R-:W-:-:S04]  /*0850*/  IMAD R23, R22, 0x3, RZ ;  /* 0x0000000316177824 */ /* 0x000fc800078e02ff */
[----:B------:R-:W-:-:S05]  /*0860*/  IMAD.WIDE R18, R23, 0x4, R12 ;  /* 0x0000000417127825 */ /* 0x000fca00078e020c */
[----:B------:R-:W2:Y:S04]  /*0870*/  LDG.E.CONSTANT R21, desc[UR4][R18.64+0x4] ;  /* 0x0000040412157981 */ /* 0x000ea8000c1e9900 */
[----:B------:R-:W3:Y:S04]  /*0880*/  LDG.E.CONSTANT R24, desc[UR4][R18.64] ;  /* 0x0000000412187981 */ /* 0x000ee8000c1e9900 */
[----:B------:R0:W4:Y:S01]  /*0890*/  LDG.E.CONSTANT R29, desc[UR4][R18.64+0x8] ;  /* 0x00000804121d7981 */ /* 0x000122000c1e9900 */
[----:B------:R-:W1:Y:S01]  /*08a0*/  I2F.RP R25, R20 ;  /* 0x0000001400197306 */ /* 0x000e620000209400 */
[----:B------:R-:W-:Y:S01]  /*08b0*/  HFMA2 R16, -RZ, RZ, 0, 0 ;  /* 0x00000000ff107431 */ /* 0x000fe200000001ff */
[----:B------:R-:W-:-:S04]  /*08c0*/  IADD3 R7, PT, PT, R9, UR6, RZ ;  /* 0x0000000609077c10 */ /* 0x000fc8000fffe0ff */
[----:B------:R-:W-:Y:S02]  /*08d0*/  IABS R26, R7 ;  /* 0x00000007001a7213 */ /* 0x000fe40000000000 */
[----:B-1----:R-:W1:Y:S02]  /*08e0*/  MUFU.RCP R25, R25 ;  /* 0x0000001900197308 */ /* 0x002e640000001000 */
[----:B-1----:R-:W-:Y:S02]  /*08f0*/  IADD3 R17, PT, PT, R25, 0xffffffe, RZ ;  /* 0x0ffffffe19117810 */ /* 0x002fe40007ffe0ff */
[----:B------:R-:W-:Y:S01]  /*0900*/  IADD3 R25, PT, PT, -R22, RZ, RZ ;  /* 0x000000ff16197210 */ /* 0x000fe20007ffe1ff */
[----:B------:R-:W-:-:S03]  /*0910*/  IMAD.WIDE R22, R23, 0x4, R14 ;  /* 0x0000000417167825 */ /* 0x000fc600078e020e */
[----:B------:R-:W1:Y:S01]  /*0920*/  F2I.FTZ.U32.TRUNC.NTZ R17, R17 ;  /* 0x0000001100117305 */ /* 0x000e62000021f000 */
[----:B------:R-:W-:Y:S01]  /*0930*/  IMAD R25, R6, R25, R9 ;  /* 0x0000001906197224 */ /* 0x000fe200078e0209 */
[----:B------:R-:W5:Y:S01]  /*0940*/  LDG.E.CONSTANT R27, desc[UR4][R22.64] ;  /* 0x00000004161b7981 */ /* 0x000f62000c1e9900 */
[----:B-1----:R-:W-:-:S04]  /*0950*/  IMAD.MOV R5, RZ, RZ, -R17 ;  /* 0x000000ffff057224 */ /* 0x002fc800078e0a11 */
[----:B------:R-:W-:-:S04]  /*0960*/  IMAD R5, R5, R20, RZ ;  /* 0x0000001405057224 */ /* 0x000fc800078e02ff */
[----:B------:R-:W-:Y:S01]  /*0970*/  IMAD.HI.U32 R2, R17, R5, R16 ;  /* 0x0000000511027227 */ /* 0x000fe200078e0010 */
[----:B------:R-:W-:-:S03]  /*0980*/  LOP3.LUT R17, R7, R6, RZ, 0x3c, !PT ;  /* 0x0000000607117212 */ /* 0x000fc600078e3cff */
[----:B------:R-:W-:Y:S01]  /*0990*/  IMAD.MOV.U32 R5, RZ, RZ, R26 ;  /* 0x000000ffff057224 */ /* 0x000fe200078e001a */
[----:B------:R-:W-:Y:S01]  /*09a0*/  ISETP.GE.AND P3, PT, R17, RZ, PT ;  /* 0x000000ff1100720c */ /* 0x000fe20003f66270 */
[----:B------:R-:W5:Y:S02]  /*09b0*/  LDG.E.CONSTANT R26, desc[UR4][R22.64+0x4] ;  /* 0x00000404161a7981 */ /* 0x000f64000c1e9900 */
[----:B------:R-:W-:-:S05]  /*09c0*/  IMAD.HI.U32 R16, R2, R5, RZ ;  /* 0x0000000502107227 */ /* 0x000fca00078e00ff */
[----:B0-----:R-:W-:-:S05]  /*09d0*/  IADD3 R18, PT, PT, -R16, RZ, RZ ;  /* 0x000000ff10127210 */ /* 0x001fca0007ffe1ff */
[----:B------:R-:W-:Y:S01]  /*09e0*/  IMAD R18, R20, R18, R5 ;  /* 0x0000001214127224 */ /* 0x000fe200078e0205 */
[----:B------:R-:W-:-:S04]  /*09f0*/  MOV R5, R20 ;  /* 0x0000001400057202 */ /* 0x000fc80000000f00 */
[----:B------:R-:W-:-:S13]  /*0a00*/  ISETP.GT.U32.AND P2, PT, R5, R18, PT ;  /* 0x000000120500720c */ /* 0x000fda0003f44070 */
[----:B------:R-:W-:Y:S01]  /*0a10*/  @!P2 IMAD.IADD R18, R18, 0x1, -R20 ;  /* 0x000000011212a824 */ /* 0x000fe200078e0a14 */
[----:B------:R-:W-:Y:S01]  /*0a20*/  @!P2 IADD3 R16, PT, PT, R16, 0x1, RZ ;  /* 0x000000011010a810 */ /* 0x000fe20007ffe0ff */
[----:B------:R-:W5:Y:S03]  /*0a30*/  LDG.E.CONSTANT R20, desc[UR4][R22.64+0x8] ;  /* 0x0000080416147981 */ /* 0x000f66000c1e9900 */
[----:B------:R-:W-:-:S13]  /*0a40*/  ISETP.GE.U32.AND P1, PT, R18, R5, PT ;  /* 0x000000051200720c */ /* 0x000fda0003f26070 */
[----:B------:R-:W-:-:S05]  /*0a50*/  @P1 VIADD R16, R16, 0x1 ;  /* 0x0000000110101836 */ /* 0x000fca0000000000 */
[----:B------:R-:W-:-:S04]  /*0a60*/  @!P3 IADD3 R16, PT, PT, -R16, RZ, RZ ;  /* 0x000000ff1010b210 */ /* 0x000fc80007ffe1ff */
[----:B------:R-:W-:Y:S01]  /*0a70*/  SEL R8, R8, R16, !P0 ;  /* 0x0000001008087207 */ /* 0x000fe20004000000 */
[----:B--2---:R-:W-:-:S04]  /*0a80*/  IMAD R19, R21, R6, R25 ;  /* 0x0000000615137224 */ /* 0x004fc800078e0219 */
[----:B------:R-:W-:-:S04]  /*0a90*/  IMAD.WIDE R18, R19, 0x4, R10 ;  /* 0x0000000413127825 */ /* 0x000fc800078e020a */
[----:B------:R-:W-:Y:S02]  /*0aa0*/  IMAD R21, R8, 0x3, RZ ;  /* 0x0000000308157824 */ /* 0x000fe400078e02ff */
[----:B------:R3:W5:Y:S02]  /*0ab0*/  LDG.E.CONSTANT R18, desc[UR4][R18.64] ;  /* 0x0000000412127981 */ /* 0x000764000c1e9900 */
[----:B------:R-:W-:-:S04]  /*0ac0*/  IMAD.WIDE R16, R21, 0x4, R12 ;  /* 0x0000000415107825 */ /* 0x000fc800078e020c */
[-CC-:B----4-:R-:W-:Y:S01]  /*0ad0*/  IMAD R29, R29, R6.reuse, R25.reuse ;  /* 0x000000061d1d7224 */ /* 0x190fe200078e0219 */
[----:B------:R-:W2:Y:S01]  /*0ae0*/  LDG.E.CONSTANT R28, desc[UR4][R16.64+0x8] ;  /* 0x00000804101c7981 */ /* 0x000ea2000c1e9900 */
[----:B---3--:R-:W-:-:S03]  /*0af0*/  IMAD R19, R24, R6, R25 ;  /* 0x0000000618137224 */ /* 0x008fc600078e0219 */
[----:B------:R-:W3:Y:S04]  /*0b00*/  LDG.E.CONSTANT R25, desc[UR4][R16.64+0x4] ;  /* 0x0000040410197981 */ /* 0x000ee8000c1e9900 */
[----:B------:R-:W4:Y:S01]  /*0b10*/  LDG.E.CONSTANT R24, desc[UR4][R16.64] ;  /* 0x0000000410187981 */ /* 0x000f22000c1e9900 */
[----:B------:R-:W-:-:S05]  /*0b20*/  IADD3 R22, PT, PT, -R8, RZ, RZ ;  /* 0x000000ff08167210 */ /* 0x000fca0007ffe1ff */
[----:B------:R-:W-:Y:S02]  /*0b30*/  IMAD R22, R6, R22, R7 ;  /* 0x0000001606167224 */ /* 0x000fe400078e0207 */
[----:B-----5:R-:W-:Y:S01]  /*0b40*/  FMUL R8, R26, R18 ;  /* 0x000000121a087220 */ /* 0x020fe20000400000 */
[----:B------:R-:W-:-:S05]  /*0b50*/  IMAD.WIDE R18, R19, 0x4, R10 ;  /* 0x0000000413127825 */ /* 0x000fca00078e020a */
[----:B------:R3:W5:Y:S02]  /*0b60*/  LDG.E.CONSTANT R26, desc[UR4][R18.64] ;  /* 0x00000004121a7981 */ /* 0x000764000c1e9900 */
[-CC-:B---3--:R-:W-:Y:S02]  /*0b70*/  IMAD R19, R25, R6.reuse, R22.reuse ;  /* 0x0000000619137224 */ /* 0x188fe400078e0216 */
[----:B--2---:R-:W-:Y:S02]  /*0b80*/  IMAD R25, R28, R6, R22 ;  /* 0x000000061c197224 */ /* 0x004fe400078e0216 */
[----:B------:R-:W-:-:S04]  /*0b90*/  IMAD.WIDE R28, R29, 0x4, R10 ;  /* 0x000000041d1c7825 */ /* 0x000fc800078e020a */
[----:B------:R-:W-:-:S04]  /*0ba0*/  IMAD.WIDE R16, R19, 0x4, R10 ;  /* 0x0000000413107825 */ /* 0x000fc800078e020a */
[----:B------:R-:W-:Y:S02]  /*0bb0*/  IMAD.WIDE R18, R21, 0x4, R14 ;  /* 0x0000000415127825 */ /* 0x000fe400078e020e */
[----:B------:R-:W2:Y:S02]  /*0bc0*/  LDG.E.CONSTANT R21, desc[UR4][R28.64] ;  /* 0x000000041c157981 */ /* 0x000ea4000c1e9900 */
[----:B----4-:R-:W-:Y:S02]  /*0bd0*/  IMAD R23, R24, R6, R22 ;  /* 0x0000000618177224 */ /* 0x010fe400078e0216 */
[----:B------:R-:W3:Y:S02]  /*0be0*/  LDG.E.CONSTANT R16, desc[UR4][R16.64] ;  /* 0x0000000410107981 */ /* 0x000ee4000c1e9900 */
[--C-:B------:R-:W-:Y:S02]  /*0bf0*/  IMAD.WIDE R22, R23, 0x4, R10.reuse ;  /* 0x0000000417167825 */ /* 0x100fe400078e020a */
[----:B------:R-:W3:Y:S02]  /*0c00*/  LDG.E.CONSTANT R29, desc[UR4][R18.64+0x4] ;  /* 0x00000404121d7981 */ /* 0x000ee4000c1e9900 */
[----:B------:R-:W-:-:S02]  /*0c10*/  IMAD.WIDE R24, R25, 0x4, R10 ;  /* 0x0000000419187825 */ /* 0x000fc400078e020a */
[----:B------:R-:W4:Y:S04]  /*0c20*/  LDG.E.CONSTANT R28, desc[UR4][R18.64] ;  /* 0x00000004121c7981 */ /* 0x000f28000c1e9900 */
[----:B------:R-:W4:Y:S04]  /*0c30*/  LDG.E.CONSTANT R23, desc[UR4][R22.64] ;  /* 0x0000000416177981 */ /* 0x000f28000c1e9900 */
[----:B------:R-:W2:Y:S04]  /*0c40*/  LDG.E.CONSTANT R17, desc[UR4][R18.64+0x8] ;  /* 0x0000080412117981 */ /* 0x000ea8000c1e9900 */
[----:B------:R3:W2:Y:S01]  /*0c50*/  LDG.E.CONSTANT R24, desc[UR4][R24.64] ;  /* 0x0000000418187981 */ /* 0x0006a2000c1e9900 */
[----:B------:R-:W-:Y:S01]  /*0c60*/  IADD3 R9, P0, PT, R3, R9, RZ ;  /* 0x0000000903097210 */ /* 0x000fe20007f1e0ff */
[----:B---3--:R-:W-:Y:S01]  /*0c70*/  FMUL R25, R29, R16 ;  /* 0x000000101d197220 */ /* 0x008fe20000400000 */
[----:B-----5:R-:W-:Y:S01]  /*0c80*/  FFMA R29, R27, R26, R8 ;  /* 0x0000001a1b1d7223 */ /* 0x020fe20000000008 */
[----:B------:R-:W-:-:S02]  /*0c90*/  IADD3 R8, P1, PT, R3, R7, RZ ;  /* 0x0000000703087210 */ /* 0x000fc40007f3e0ff */
[----:B------:R-:W-:Y:S01]  /*0ca0*/  IMAD.X R16, RZ, RZ, R4, P0 ;  /* 0x000000ffff107224 */ /* 0x000fe200000e0604 */
[C---:B------:R-:W-:Y:S02]  /*0cb0*/  LEA R26, P0, R9.reuse, UR8, 0x2 ;  /* 0x00000008091a7c11 */ /* 0x040fe4000f8010ff */
[----:B------:R-:W-:Y:S01]  /*0cc0*/  IADD3.X R19, PT, PT, RZ, R4, RZ, P1, !PT ;  /* 0x00000004ff137210 */ /* 0x000fe20000ffe4ff */
[----:B----4-:R-:W-:Y:S01]  /*0cd0*/  FFMA R28, R28, R23, R25 ;  /* 0x000000171c1c7223 */ /* 0x010fe20000000019 */
[----:B------:R-:W-:Y:S01]  /*0ce0*/  LEA R18, P1, R8, UR8, 0x2 ;  /* 0x0000000808127c11 */ /* 0x000fe2000f8210ff */
[----:B--2---:R-:W-:Y:S01]  /*0cf0*/  FFMA R21, R20, R21, R29 ;  /* 0x0000001514157223 */ /* 0x004fe2000000001d */
[----:B------:R-:W-:Y:S02]  /*0d00*/  LEA.HI.X R27, R9, UR9, R16, 0x2, P0 ;  /* 0x00000009091b7c11 */ /* 0x000fe400080f1410 */
[----:B------:R-:W-:Y:S01]  /*0d10*/  LEA.HI.X R19, R8, UR9, R19, 0x2, P1 ;  /* 0x0000000908137c11 */ /* 0x000fe200088f1413 */
[----:B------:R-:W-:-:S02]  /*0d20*/  FFMA R17, R17, R24, R28 ;  /* 0x0000001811117223 */ /* 0x000fc4000000001c */
[----:B------:R0:W-:Y:S01]  /*0d30*/  STG.E desc[UR4][R26.64], R21 ;  /* 0x000000151a007986 */ /* 0x0001e2000c101904 */
[----:B------:R-:W-:-:S03]  /*0d40*/  IADD3 R9, PT, PT, R7, UR6, RZ ;  /* 0x0000000607097c10 */ /* 0x000fc6000fffe0ff */
[----:B------:R0:W-:Y:S01]  /*0d50*/  STG.E desc[UR4][R18.64], R17 ;  /* 0x0000001112007986 */ /* 0x0001e2000c101904 */
[----:B------:R-:W-:-:S13]  /*0d60*/  ISETP.GE.AND P0, PT, R9, R0, PT ;  /* 0x000000000900720c */ /* 0x000fda0003f06270 */
[----:B0-----:R-:W-:Y:S05]  /*0d70*/  @!P0 BRA `(.L_x_6) ;  /* 0xfffffff800748947 */ /* 0x001fea000383ffff */
[----:B------:R-:W-:Y:S05]  /*0d80*/  EXIT ;  /* 0x000000000000794d */ /* 0x000fea0003800000 */
.L_x_7:
        /* <DEDUP_REMOVED lines=15> */
.L_x_32:


//--------------------- .text._Z11threenn_gpuiiiPKfS0_PfPi --------------------------
	.section	.text._Z11threenn_gpuiiiPKfS0_PfPi,"ax",@progbits
	.align	128
        .global         _Z11threenn_gpuiiiPKfS0_PfPi
        .type           _Z11threenn_gpuiiiPKfS0_PfPi,@function
        .size           _Z11threenn_gpuiiiPKfS0_PfPi,(.L_x_33 - _Z11threenn_gpuiiiPKfS0_PfPi)
        .other          _Z11threenn_gpuiiiPKfS0_PfPi,@"STO_CUDA_ENTRY STV_DEFAULT"
_Z11threenn_gpuiiiPKfS0_PfPi:
.text._Z11threenn_gpuiiiPKfS0_PfPi:
[----:B------:R-:W-:Y:S01]  /*0000*/  LDC R1, c[0x0][0x37c] ;  /* 0x0000df00ff017b82 */ /* 0x000fe20000000800 */
[----:B------:R-:W0:Y:S01]  /*0010*/  S2R R0, SR_TID.X ;  /* 0x0000000000007919 */ /* 0x000e220000002100 */
[----:B------:R-:W0:Y:S06]  /*0020*/  LDCU UR10, c[0x0][0x384] ;  /* 0x00007080ff0a77ac */ /* 0x000e2c0008000800 */
[----:B------:R-:W1:Y:S01]  /*0030*/  S2UR UR8, SR_CTAID.X ;  /* 0x00000000000879c3 */ /* 0x000e620000002500 */
[----:B------:R-:W2:Y:S07]  /*0040*/  LDCU UR11, c[0x0][0x360] ;  /* 0x00006c00ff0b77ac */ /* 0x000eae0008000800 */
[----:B------:R-:W3:Y:S01]  /*0050*/  LDC R2, c[0x0][0x388] ;  /* 0x0000e200ff027b82 */ /* 0x000ee20000000800 */
[----:B-1----:R-:W-:Y:S01]  /*0060*/  UIMAD UR4, UR8, 0x3, URZ ;  /* 0x00000003080478a4 */ /* 0x002fe2000f8e02ff */
[----:B0-----:R-:W-:-:S05]  /*0070*/  ISETP.GE.AND P0, PT, R0, UR10, PT ;  /* 0x0000000a00007c0c */ /* 0x001fca000bf06270 */
[----:B---3--:R-:W-:-:S08]  /*0080*/  IMAD R3, R2, UR4, RZ ;  /* 0x0000000402037c24 */ /* 0x008fd0000f8e02ff */
[----:B--2---:R-:W-:Y:S05]  /*0090*/  @P0 EXIT ;  /* 0x000000000000094d */ /* 0x004fea0003800000 */
[----:B------:R-:W0:Y:S01]  /*00a0*/  LDCU.128 UR12, c[0x0][0x3a0] ;  /* 0x00007400ff0c77ac */ /* 0x000e220008000c00 */
[----:B------:R-:W1:Y:S01]  /*00b0*/  LDC.64 R8, c[0x0][0x398] ;  /* 0x0000e600ff087b82 */ /* 0x000e620000000a00 */
[----:B------:R-:W-:Y:S01]  /*00c0*/  ISETP.GE.AND P0, PT, R2, 0x1, PT ;  /* 0x000000010200780c */ /* 0x000fe20003f06270 */
[----:B------:R-:W-:Y:S01]  /*00d0*/  UIMAD UR5, UR4, UR10, URZ ;  /* 0x0000000a040572a4 */ /* 0x000fe2000f8e02ff */
[----:B------:R-:W2:Y:S03]  /*00e0*/  LDCU.64 UR16, c[0x0][0x358] ;  /* 0x00006b00ff1077ac */ /* 0x000ea60008000a00 */
[----:B------:R-:W-:Y:S02]  /*00f0*/  USHF.R.S32.HI UR6, URZ, 0x1f, UR5 ;  /* 0x0000001fff067899 */ /* 0x000fe40008011405 */
[----:B------:R-:W-:Y:S02]  /*0100*/  USHF.L.U32 UR7, UR5, 0x2, URZ ;  /* 0x0000000205077899 */ /* 0x000fe400080006ff */
[----:B------:R-:W-:-:S02]  /*0110*/  USHF.L.U64.HI UR9, UR5, 0x2, UR6 ;  /* 0x0000000205097899 */ /* 0x000fc40008010206 */
[----:B0-----:R-:W-:Y:S02]  /*0120*/  UIADD3 UR4, UP0, UPT, UR7, UR12, URZ ;  /* 0x0000000c07047290 */ /* 0x001fe4000ff1e0ff */
[----:B------:R-:W-:Y:S02]  /*0130*/  UIADD3 UR6, UP1, UPT, UR7, UR14, URZ ;  /* 0x0000000e07067290 */ /* 0x000fe4000ff3e0ff */
[----:B------:R-:W-:Y:S02]  /*0140*/  UIADD3.X UR5, UPT, UPT, UR9, UR13, URZ, UP0, !UPT ;  /* 0x0000000d09057290 */ /* 0x000fe400087fe4ff */
[----:B------:R-:W-:Y:S01]  /*0150*/  UIADD3.X UR7, UPT, UPT, UR9, UR15, URZ, UP1, !UPT ;  /* 0x0000000f09077290 */ /* 0x000fe20008ffe4ff */
[----:B-1----:R-:W-:Y:S01]  /*0160*/  IMAD.WIDE R8, R3, 0x4, R8 ;  /* 0x0000000403087825 */ /* 0x002fe200078e0208 */
[----:B--2---:R-:W-:Y:S10]  /*0170*/  @!P0 BRA `(.L_x_8) ;  /* 0x00000014005c8947 */ /* 0x004ff40003800000 */
[----:B------:R-:W-:-:S04]  /*0180*/  UIMAD UR8, UR8, UR10, URZ ;  /* 0x0000000a080872a4 */ /* 0x000fc8000f8e02ff */
[----:B------:R-:W-:-:S12]  /*0190*/  UIMAD UR8, UR8, 0x3, URZ ;  /* 0x00000003080878a4 */ /* 0x000fd8000f8e02ff */
.L_x_25:
[----:B0-----:R-:W0:Y:S01]  /*01a0*/  LDCU.64 UR12, c[0x0][0x390] ;  /* 0x00007200ff0c77ac */ /* 0x001e220008000a00 */
[----:B------:R-:W-:Y:S01]  /*01b0*/  IMAD R2, R0, 0x3, RZ ;  /* 0x0000000300027824 */ /* 0x000fe200078e02ff */
[----:B------:R-:W-:Y:S01]  /*01c0*/  MOV R3, UR8 ;  /* 0x0000000800037c02 */ /* 0x000fe20008000f00 */
[----:B------:R-:W1:Y:S03]  /*01d0*/  LDC R12, c[0x0][0x388] ;  /* 0x0000e200ff0c7b82 */ /* 0x000e660000000800 */
[----:B------:R-:W-:-:S04]  /*01e0*/  IADD3 R2, P0, PT, R2, UR8, RZ ;  /* 0x0000000802027c10 */ /* 0x000fc8000ff1e0ff */
[----:B------:R-:W-:Y:S02]  /*01f0*/  LEA.HI.X.SX32 R3, R3, RZ, 0x1, P0 ;  /* 0x000000ff03037211 */ /* 0x000fe400000f0eff */
[----:B0-----:R-:W-:-:S04]  /*0200*/  LEA R10, P0, R2, UR12, 0x2 ;  /* 0x0000000c020a7c11 */ /* 0x001fc8000f8010ff */
[----:B------:R-:W-:-:S05]  /*0210*/  LEA.HI.X R11, R2, UR13, R3, 0x2, P0 ;  /* 0x0000000d020b7c11 */ /* 0x000fca00080f1403 */
[----:B-----5:R0:W5:Y:S04]  /*0220*/  LDG.E.CONSTANT R18, desc[UR16][R10.64] ;  /* 0x000000100a127981 */ /* 0x020168000c1e9900 */
[----:B------:R0:W5:Y:S04]  /*0230*/  LDG.E.CONSTANT R19, desc[UR16][R10.64+0x4] ;  /* 0x000004100a137981 */ /* 0x000168000c1e9900 */
[----:B------:R0:W5:Y:S01]  /*0240*/  LDG.E.CONSTANT R20, desc[UR16][R10.64+0x8] ;  /* 0x000008100a147981 */ /* 0x000162000c1e9900 */
[----:B-1----:R-:W-:Y:S01]  /*0250*/  ISETP.GE.U32.AND P0, PT, R12, 0x4, PT ;  /* 0x000000040c00780c */ /* 0x002fe20003f06070 */
[----:B------:R-:W-:-:S02]  /*0260*/  HFMA2 R21, -RZ, RZ, 0, 0 ;  /* 0x00000000ff157431 */ /* 0x000fc400000001ff */
[----:B------:R-:W-:Y:S02]  /*0270*/  IMAD.MOV.U32 R28, RZ, RZ, RZ ;  /* 0x000000ffff1c7224 */ /* 0x000fe400078e00ff */
[----:B------:R-:W-:Y:S01]  /*0280*/  HFMA2 R5, -RZ, RZ, 8.4765625, 916.5 ;  /* 0x483d6329ff057431 */ /* 0x000fe200000001ff */
[----:B------:R-:W-:Y:S01]  /*0290*/  CS2R R22, SRZ ;  /* 0x0000000000167805 */ /* 0x000fe2000001ff00 */
[----:B------:R-:W-:Y:S01]  /*02a0*/  IMAD.MOV.U32 R6, RZ, RZ, -0xe3ca35b ;  /* 0xf1c35ca5ff067424 */ /* 0x000fe200078e00ff */
[----:B------:R-:W-:Y:S01]  /*02b0*/  MOV R7, 0x483d6329 ;  /* 0x483d632900077802 */ /* 0x000fe20000000f00 */
[----:B------:R-:W-:Y:S01]  /*02c0*/  IMAD.MOV.U32 R4, RZ, RZ, -0xe3ca35b ;  /* 0xf1c35ca5ff047424 */ /* 0x000fe200078e00ff */
[----:B------:R-:W-:Y:S01]  /*02d0*/  MOV R3, 0x483d6329 ;  /* 0x483d632900037802 */ /* 0x000fe20000000f00 */
[----:B------:R-:W-:Y:S02]  /*02e0*/  IMAD.MOV.U32 R2, RZ, RZ, -0xe3ca35b ;  /* 0xf1c35ca5ff027424 */ /* 0x000fe400078e00ff */
[----:B0-----:R-:W-:Y:S05]  /*02f0*/  @!P0 BRA `(.L_x_9) ;  /* 0x0000000800688947 */ /* 0x001fea0003800000 */
[----:B------:R-:W-:Y:S01]  /*0300*/  LOP3.LUT R28, R12, 0x7ffffffc, RZ, 0xc0, !PT ;  /* 0x7ffffffc0c1c7812 */ /* 0x000fe200078ec0ff */
[----:B------:R-:W-:Y:S01]  /*0310*/  IMAD.MOV.U32 R14, RZ, RZ, RZ ;  /* 0x000000ffff0e7224 */ /* 0x000fe200078e00ff */
[----:B------:R-:W-:Y:S02]  /*0320*/  MOV R21, RZ ;  /* 0x000000ff00157202 */ /* 0x000fe40000000f00 */
[----:B------:R-:W-:Y:S01]  /*0330*/  CS2R R22, SRZ ;  /* 0x0000000000167805 */ /* 0x000fe2000001ff00 */
[----:B------:R-:W-:Y:S01]  /*0340*/  IMAD.MOV.U32 R6, RZ, RZ, -0xe3ca35b ;  /* 0xf1c35ca5ff067424 */ /* 0x000fe200078e00ff */
[----:B------:R-:W-:-:S07]  /*0350*/  MOV R7, 0x483d6329 ;  /* 0x483d632900077802 */ /* 0x000fce0000000f00 */
.L_x_18:
[----:B------:R-:W-:-:S04]  /*0360*/  IMAD R11, R14, 0x3, RZ ;  /* 0x000000030e0b7824 */ /* 0x000fc800078e02ff */
[----:B------:R-:W-:-:S05]  /*0370*/  IMAD.WIDE.U32 R16, R11, 0x4, R8 ;  /* 0x000000040b107825 */ /* 0x000fca00078e0008 */
[----:B------:R-:W2:Y:S04]  /*0380*/  LDG.E.CONSTANT R32, desc[UR16][R16.64+0x4] ;  /* 0x0000041010207981 */ /* 0x000ea8000c1e9900 */
[----:B------:R-:W3:Y:S01]  /*0390*/  LDG.E.CONSTANT R37, desc[UR16][R16.64] ;  /* 0x0000001010257981 */ /* 0x000ee2000c1e9900 */
[----:B------:R-:W-:-:S03]  /*03a0*/  VIADD R13, R11, 0x6 ;  /* 0x000000060b0d7836 */ /* 0x000fc60000000000 */
[----:B------:R-:W4:Y:S01]  /*03b0*/  LDG.E.CONSTANT R29, desc[UR16][R16.64+0x8] ;  /* 0x00000810101d7981 */ /* 0x000f22000c1e9900 */
[----:B------:R-:W-:-:S03]  /*03c0*/  IMAD.WIDE.U32 R12, R13, 0x4, R8 ;  /* 0x000000040d0c7825 */ /* 0x000fc600078e0008 */
[----:B------:R-:W4:Y:S04]  /*03d0*/  LDG.E.CONSTANT R30, desc[UR16][R16.64+0x10] ;  /* 0x00001010101e7981 */ /* 0x000f28000c1e9900 */
[----:B------:R-:W4:Y:S01]  /*03e0*/  LDG.E.CONSTANT R26, desc[UR16][R12.64+0x4] ;  /* 0x000004100c1a7981 */ /* 0x000f22000c1e9900 */
[----:B------:R-:W-:-:S03]  /*03f0*/  IADD3 R11, PT, PT, R11, 0x9, RZ ;  /* 0x000000090b0b7810 */ /* 0x000fc60007ffe0ff */
[----:B------:R-:W4:Y:S04]  /*0400*/  LDG.E.CONSTANT R33, desc[UR16][R16.64+0xc] ;  /* 0x00000c1010217981 */ /* 0x000f28000c1e9900 */
[----:B------:R-:W4:Y:S04]  /*0410*/  LDG.E.CONSTANT R31, desc[UR16][R12.64] ;  /* 0x000000100c1f7981 */ /* 0x000f28000c1e9900 */
[----:B------:R-:W4:Y:S04]  /*0420*/  LDG.E.CONSTANT R15, desc[UR16][R16.64+0x14] ;  /* 0x00001410100f7981 */ /* 0x000f28000c1e9900 */
[----:B------:R-:W4:Y:S01]  /*0430*/  LDG.E.CONSTANT R35, desc[UR16][R12.64+0x8] ;  /* 0x000008100c237981 */ /* 0x000f22000c1e9900 */
[----:B------:R-:W-:-:S05]  /*0440*/  IMAD.WIDE.U32 R10, R11, 0x4, R8 ;  /* 0x000000040b0a7825 */ /* 0x000fca00078e0008 */
[----:B------:R-:W4:Y:S04]  /*0450*/  LDG.E.CONSTANT R24, desc[UR16][R10.64+0x4] ;  /* 0x000004100a187981 */ /* 0x000f28000c1e9900 */
[----:B------:R-:W4:Y:S04]  /*0460*/  LDG.E.CONSTANT R25, desc[UR16][R10.64] ;  /* 0x000000100a197981 */ /* 0x000f28000c1e9900 */
[----:B------:R0:W4:Y:S01]  /*0470*/  LDG.E.CONSTANT R27, desc[UR16][R10.64+0x8] ;  /* 0x000008100a1b7981 */ /* 0x000122000c1e9900 */
[----:B------:R-:W-:Y:S01]  /*0480*/  BSSY.RECONVERGENT B0, `(.L_x_10) ;  /* 0x0000032000007945 */ /* 0x000fe20003800200 */
[----:B--2--5:R-:W-:Y:S01]  /*0490*/  FADD R32, R19, -R32 ;  /* 0x8000002013207221 */ /* 0x024fe20000000000 */
[----:B---3--:R-:W-:-:S03]  /*04a0*/  FADD R37, R18, -R37 ;  /* 0x8000002512257221 */ /* 0x008fc60000000000 */
[----:B------:R-:W-:Y:S01]  /*04b0*/  FMUL R32, R32, R32 ;  /* 0x0000002020207220 */ /* 0x000fe20000400000 */
[----:B----4-:R-:W-:-:S03]  /*04c0*/  FADD R29, R20, -R29 ;  /* 0x8000001d141d7221 */ /* 0x010fc60000000000 */
[----:B------:R-:W-:-:S04]  /*04d0*/  FFMA R32, R37, R37, R32 ;  /* 0x0000002525207223 */ /* 0x000fc80000000020 */
[----:B------:R-:W-:Y:S01]  /*04e0*/  FFMA R32, R29, R29, R32 ;  /* 0x0000001d1d207223 */ /* 0x000fe20000000020 */
[C---:B------:R-:W-:Y:S01]  /*04f0*/  FADD R30, R19.reuse, -R30 ;  /* 0x8000001e131e7221 */ /* 0x040fe20000000000 */
[----:B------:R-:W-:Y:S02]  /*0500*/  FADD R26, R19, -R26 ;  /* 0x8000001a131a7221 */ /* 0x000fe40000000000 */
[----:B0-----:R-:W0:Y:S01]  /*0510*/  F2F.F64.F32 R10, R32 ;  /* 0x00000020000a7310 */ /* 0x001e220000201800 */
[----:B------:R-:W-:Y:S01]  /*0520*/  FMUL R30, R30, R30 ;  /* 0x0000001e1e1e7220 */ /* 0x000fe20000400000 */
[----:B------:R-:W-:Y:S01]  /*0530*/  FADD R33, R18, -R33 ;  /* 0x8000002112217221 */ /* 0x000fe20000000000 */
[----:B------:R-:W-:Y:S01]  /*0540*/  FMUL R26, R26, R26 ;  /* 0x0000001a1a1a7220 */ /* 0x000fe20000400000 */
[----:B------:R-:W-:Y:S02]  /*0550*/  FADD R31, R18, -R31 ;  /* 0x8000001f121f7221 */ /* 0x000fe40000000000 */
[----:B------:R-:W-:Y:S01]  /*0560*/  FFMA R30, R33, R33, R30 ;  /* 0x00000021211e7223 */ /* 0x000fe2000000001e */
[C---:B------:R-:W-:Y:S01]  /*0570*/  FADD R15, R20.reuse, -R15 ;  /* 0x8000000f140f7221 */ /* 0x040fe20000000000 */
[----:B------:R-:W-:Y:S01]  /*0580*/  FFMA R26, R31, R31, R26 ;  /* 0x0000001f1f1a7223 */ /* 0x000fe2000000001a */
[----:B------:R-:W-:-:S02]  /*0590*/  FADD R35, R20, -R35 ;  /* 0x8000002314237221 */ /* 0x000fc40000000000 */
[----:B------:R-:W-:Y:S01]  /*05a0*/  FFMA R12, R15, R15, R30 ;  /* 0x0000000f0f0c7223 */ /* 0x000fe2000000001e */
[----:B0-----:R-:W-:Y:S01]  /*05b0*/  DSETP.GT.AND P0, PT, R2, R10, PT ;  /* 0x0000000a0200722a */ /* 0x001fe20003f04000 */
[----:B------:R-:W-:Y:S01]  /*05c0*/  FFMA R16, R35, R35, R26 ;  /* 0x0000002323107223 */ /* 0x000fe2000000001a */
[----:B------:R-:W-:-:S03]  /*05d0*/  FADD R24, R19, -R24 ;  /* 0x8000001813187221 */ /* 0x000fc60000000000 */
[----:B------:R-:W0:Y:S01]  /*05e0*/  F2F.F64.F32 R12, R12 ;  /* 0x0000000c000c7310 */ /* 0x000e220000201800 */
[----:B------:R-:W-:Y:S01]  /*05f0*/  FADD R25, R18, -R25 ;  /* 0x8000001912197221 */ /* 0x000fe20000000000 */
[----:B------:R-:W-:-:S06]  /*0600*/  FMUL R24, R24, R24 ;  /* 0x0000001818187220 */ /* 0x000fcc0000400000 */
[----:B------:R-:W1:Y:S01]  /*0610*/  F2F.F64.F32 R16, R16 ;  /* 0x0000001000107310 */ /* 0x000e620000201800 */
[----:B------:R-:W-:Y:S01]  /*0620*/  FFMA R24, R25, R25, R24 ;  /* 0x0000001919187223 */ /* 0x000fe20000000018 */
[----:B------:R-:W-:Y:S01]  /*0630*/  FADD R27, R20, -R27 ;  /* 0x8000001b141b7221 */ /* 0x000fe20000000000 */
[----:B------:R-:W-:Y:S02]  /*0640*/  IMAD.MOV.U32 R15, RZ, RZ, R14 ;  /* 0x000000ffff0f7224 */ /* 0x000fe400078e000e */
[----:B------:R-:W-:Y:S02]  /*0650*/  IMAD.MOV.U32 R25, RZ, RZ, R11 ;  /* 0x000000ffff197224 */ /* 0x000fe400078e000b */
[----:B------:R-:W-:Y:S01]  /*0660*/  FFMA R27, R27, R27, R24 ;  /* 0x0000001b1b1b7223 */ /* 0x000fe20000000018 */
[----:B------:R-:W-:Y:S01]  /*0670*/  MOV R24, R10 ;  /* 0x0000000a00187202 */ /* 0x000fe20000000f00 */
[----:B0-----:R-:W-:Y:S06]  /*0680*/  @P0 BRA `(.L_x_11) ;  /* 0x0000000000440947 */ /* 0x001fec0003800000 */
[----:B------:R-:W-:Y:S01]  /*0690*/  DSETP.GT.AND P1, PT, R4, R10, PT ;  /* 0x0000000a0400722a */ /* 0x000fe20003f24000 */
[----:B------:R-:W-:Y:S01]  /*06a0*/  MOV R24, R2 ;  /* 0x0000000200187202 */ /* 0x000fe20000000f00 */
[----:B------:R-:W-:Y:S01]  /*06b0*/  IMAD.MOV.U32 R25, RZ, RZ, R3 ;  /* 0x000000ffff197224 */ /* 0x000fe200078e0003 */
[----:B------:R-:W-:Y:S01]  /*06c0*/  MOV R15, R23 ;  /* 0x00000017000f7202 */ /* 0x000fe20000000f00 */
[----:B------:R-:W-:Y:S01]  /*06d0*/  IMAD.MOV.U32 R23, RZ, RZ, R14 ;  /* 0x000000ffff177224 */ /* 0x000fe200078e000e */
[----:B------:R-:W-:Y:S01]  /*06e0*/  MOV R2, R10 ;  /* 0x0000000a00027202 */ /* 0x000fe20000000f00 */
[----:B------:R-:W-:-:S08]  /*06f0*/  IMAD.MOV.U32 R3, RZ, RZ, R11 ;  /* 0x000000ffff037224 */ /* 0x000fd000078e000b */
[----:B------:R-:W-:Y:S01]  /*0700*/  @!P1 DSETP.GT.AND P0, PT, R6, R10, PT ;  /* 0x0000000a0600922a */ /* 0x000fe20003f04000 */
[----:B------:R-:W-:Y:S01]  /*0710*/  @!P1 MOV R23, R22 ;  /* 0x0000001600179202 */ /* 0x000fe20000000f00 */
[----:B------:R-:W-:Y:S01]  /*0720*/  @!P1 IMAD.MOV.U32 R3, RZ, RZ, R5 ;  /* 0x000000ffff039224 */ /* 0x000fe200078e0005 */
[----:B------:R-:W-:-:S03]  /*0730*/  @!P1 MOV R2, R4 ;  /* 0x0000000400029202 */ /* 0x000fc60000000f00 */
[----:B------:R-:W-:Y:S02]  /*0740*/  @!P1 SEL R21, R14, R21, P0 ;  /* 0x000000150e159207 */ /* 0x000fe40000000000 */
[----:B------:R-:W-:Y:S02]  /*0750*/  @!P1 FSEL R7, R11, R7, P0 ;  /* 0x000000070b079208 */ /* 0x000fe40000000000 */
[----:B------:R-:W-:Y:S01]  /*0760*/  @!P1 FSEL R6, R10, R6, P0 ;  /* 0x000000060a069208 */ /* 0x000fe20000000000 */
[----:B------:R-:W-:Y:S02]  /*0770*/  @!P1 IMAD.MOV.U32 R22, RZ, RZ, R21 ;  /* 0x000000ffff169224 */ /* 0x000fe400078e0015 */
[----:B------:R-:W-:Y:S01]  /*0780*/  @!P1 IMAD.MOV.U32 R5, RZ, RZ, R7 ;  /* 0x000000ffff059224 */ /* 0x000fe200078e0007 */
[----:B------:R-:W-:-:S07]  /*0790*/  @!P1 MOV R4, R6 ;  /* 0x0000000600049202 */ /* 0x000fce0000000f00 */
.L_x_11:
[----:B------:R-:W-:Y:S05]  /*07a0*/  BSYNC.RECONVERGENT B0 ;  /* 0x0000000000007941 */ /* 0x000fea0003800200 */
.L_x_10:
[----:B------:R-:W-:Y:S01]  /*07b0*/  DSETP.GT.AND P0, PT, R24, R12, PT ;  /* 0x0000000c1800722a */ /* 0x000fe20003f04000 */
[----:B------:R0:W2:Y:S01]  /*07c0*/  F2F.F64.F32 R10, R27 ;  /* 0x0000001b000a7310 */ /* 0x0000a20000201800 */
[----:B------:R-:W-:Y:S01]  /*07d0*/  IADD3 R29, PT, PT, R14, 0x1, RZ ;  /* 0x000000010e1d7810 */ /* 0x000fe20007ffe0ff */
[----:B------:R-:W-:Y:S01]  /*07e0*/  BSSY.RECONVERGENT B0, `(.L_x_12) ;  /* 0x0000016000007945 */ /* 0x000fe20003800200 */
[----:B------:R-:W-:Y:S01]  /*07f0*/  MOV R6, R12 ;  /* 0x0000000c00067202 */ /* 0x000fe20000000f00 */
[----:B------:R-:W-:Y:S02]  /*0800*/  IMAD.MOV.U32 R7, RZ, RZ, R13 ;  /* 0x000000ffff077224 */ /* 0x000fe400078e000d */
[----:B------:R-:W-:-:S07]  /*0810*/  IMAD.MOV.U32 R21, RZ, RZ, R29 ;  /* 0x000000ffff157224 */ /* 0x000fce00078e001d */
[----:B0-----:R-:W-:Y:S05]  /*0820*/  @P0 BRA `(.L_x_13) ;  /* 0x0000000000440947 */ /* 0x001fea0003800000 */
        /* <DEDUP_REMOVED lines=17> */
.L_x_13:
[----:B------:R-:W-:Y:S05]  /*0940*/  BSYNC.RECONVERGENT B0 ;  /* 0x0000000000007941 */ /* 0x000fea0003800200 */
.L_x_12:
[----:B-1----:R-:W-:Y:S01]  /*0950*/  DSETP.GT.AND P0, PT, R6, R16, PT ;  /* 0x000000100600722a */ /* 0x002fe20003f04000 */
[----:B------:R-:W-:Y:S01]  /*0960*/  IADD3 R12, PT, PT, R14, 0x2, RZ ;  /* 0x000000020e0c7810 */ /* 0x000fe20007ffe0ff */
[----:B------:R-:W-:Y:S01]  /*0970*/  BSSY.RECONVERGENT B0, `(.L_x_14) ;  /* 0x0000016000007945 */ /* 0x000fe20003800200 */
[----:B------:R-:W-:Y:S01]  /*0980*/  MOV R4, R16 ;  /* 0x0000001000047202 */ /* 0x000fe20000000f00 */
[----:B------:R-:W-:Y:S02]  /*0990*/  IMAD.MOV.U32 R5, RZ, RZ, R17 ;  /* 0x000000ffff057224 */ /* 0x000fe400078e0011 */
[----:B------:R-:W-:-:S08]  /*09a0*/  IMAD.MOV.U32 R22, RZ, RZ, R12 ;  /* 0x000000ffff167224 */ /* 0x000fd000078e000c */
[----:B------:R-:W-:Y:S05]  /*09b0*/  @P0 BRA `(.L_x_15) ;  /* 0x0000000000440947 */ /* 0x000fea0003800000 */
        /* <DEDUP_REMOVED lines=17> */
.L_x_15:
[----:B------:R-:W-:Y:S05]  /*0ad0*/  BSYNC.RECONVERGENT B0 ;  /* 0x0000000000007941 */ /* 0x000fea0003800200 */
.L_x_14:
[----:B--2---:R-:W-:Y:S01]  /*0ae0*/  DSETP.GT.AND P0, PT, R4, R10, PT ;  /* 0x0000000a0400722a */ /* 0x004fe20003f04000 */
[----:B------:R-:W-:Y:S01]  /*0af0*/  IADD3 R12, PT, PT, R14, 0x3, RZ ;  /* 0x000000030e0c7810 */ /* 0x000fe20007ffe0ff */
[----:B------:R-:W-:Y:S01]  /*0b00*/  BSSY.RECONVERGENT B0, `(.L_x_16) ;  /* 0x0000016000007945 */ /* 0x000fe20003800200 */
[----:B------:R-:W-:Y:S01]  /*0b10*/  MOV R2, R10 ;  /* 0x0000000a00027202 */ /* 0x000fe20000000f00 */
[----:B------:R-:W-:Y:S02]  /*0b20*/  IMAD.MOV.U32 R3, RZ, RZ, R11 ;  /* 0x000000ffff037224 */ /* 0x000fe400078e000b */
[----:B------:R-:W-:-:S08]  /*0b30*/  IMAD.MOV.U32 R23, RZ, RZ, R12 ;  /* 0x000000ffff177224 */ /* 0x000fd000078e000c */
[----:B------:R-:W-:Y:S05]  /*0b40*/  @P0 BRA `(.L_x_17) ;  /* 0x0000000000440947 */ /* 0x000fea0003800000 */
[----:B------:R-:W-:Y:S01]  /*0b50*/  DSETP.GT.AND P1, PT, R6, R10, PT ;  /* 0x0000000a0600722a */ /* 0x000fe20003f24000 */
[----:B------:R-:W-:Y:S01]  /*0b60*/  IMAD.MOV.U32 R3, RZ, RZ, R5 ;  /* 0x000000ffff037224 */ /* 0x000fe200078e0005 */
[----:B------:R-:W-:Y:S01]  /*0b70*/  MOV R23, R22 ;  /* 0x0000001600177202 */ /* 0x000fe20000000f00 */
[----:B------:R-:W-:Y:S01]  /*0b80*/  IMAD.MOV.U32 R22, RZ, RZ, R12 ;  /* 0x000000ffff167224 */ /* 0x000fe200078e000c */
[----:B------:R-:W-:Y:S01]  /*0b90*/  MOV R2, R4 ;  /* 0x0000000400027202 */ /* 0x000fe20000000f00 */
[----:B------:R-:W-:Y:S01]  /*0ba0*/  IMAD.MOV.U32 R5, RZ, RZ, R11 ;  /* 0x000000ffff057224 */ /* 0x000fe200078e000b */
[----:B------:R-:W-:-:S08]  /*0bb0*/  MOV R4, R10 ;  /* 0x0000000a00047202 */ /* 0x000fd00000000f00 */
        /* <DEDUP_REMOVED lines=10> */
.L_x_17:
[----:B------:R-:W-:Y:S05]  /*0c60*/  BSYNC.RECONVERGENT B0 ;  /* 0x0000000000007941 */ /* 0x000fea0003800200 */
.L_x_16:
[----:B------:R-:W-:-:S04]  /*0c70*/  IADD3 R14, PT, PT, R14, 0x4, RZ ;  /* 0x000000040e0e7810 */ /* 0x000fc80007ffe0ff */
[----:B------:R-:W-:-:S13]  /*0c80*/  ISETP.NE.AND P0, PT, R14, R28, PT ;  /* 0x0000001c0e00720c */ /* 0x000fda0003f05270 */
[----:B------:R-:W-:Y:S05]  /*0c90*/  @P0 BRA `(.L_x_18) ;  /* 0xfffffff400b00947 */ /* 0x000fea000383ffff */
.L_x_9:
[----:B------:R-:W0:Y:S01]  /*0ca0*/  LDC R29, c[0x0][0x388] ;  /* 0x0000e200ff1d7b82 */ /* 0x000e220000000800 */
[----:B------:R-:W-:Y:S01]  /*0cb0*/  IMAD.MOV.U32 R27, RZ, RZ, R23 ;  /* 0x000000ffff1b7224 */ /* 0x000fe200078e0017 */
[----:B------:R-:W-:Y:S01]  /*0cc0*/  MOV R26, R22 ;  /* 0x00000016001a7202 */ /* 0x000fe20000000f00 */
[----:B------:R-:W-:Y:S01]  /*0cd0*/  IMAD.MOV.U32 R24, RZ, RZ, R21 ;  /* 0x000000ffff187224 */ /* 0x000fe200078e0015 */
[----:B------:R-:W-:Y:S01]  /*0ce0*/  MOV R16, R2 ;  /* 0x0000000200107202 */ /* 0x000fe20000000f00 */
[----:B------:R-:W-:Y:S01]  /*0cf0*/  IMAD.MOV.U32 R17, RZ, RZ, R3 ;  /* 0x000000ffff117224 */ /* 0x000fe200078e0003 */
[----:B------:R-:W-:Y:S01]  /*0d00*/  MOV R10, R4 ;  /* 0x00000004000a7202 */ /* 0x000fe20000000f00 */
[----:B------:R-:W-:Y:S01]  /*0d10*/  IMAD.MOV.U32 R11, RZ, RZ, R5 ;  /* 0x000000ffff0b7224 */ /* 0x000fe200078e0005 */
[----:B------:R-:W-:Y:S01]  /*0d20*/  MOV R12, R6 ;  /* 0x00000006000c7202 */ /* 0x000fe20000000f00 */
[----:B------:R-:W-:Y:S01]  /*0d30*/  IMAD.MOV.U32 R13, RZ, RZ, R7 ;  /* 0x000000ffff0d7224 */ /* 0x000fe200078e0007 */
[----:B0-----:R-:W-:-:S13]  /*0d40*/  LOP3.LUT P0, RZ, R29, 0x3, RZ, 0xc0, !PT ;  /* 0x000000031dff7812 */ /* 0x001fda000780c0ff */
[----:B------:R-:W-:Y:S05]  /*0d50*/  @!P0 BRA `(.L_x_19) ;  /* 0x0000000800188947 */ /* 0x000fea0003800000 */
[----:B------:R-:W-:-:S04]  /*0d60*/  IMAD R25, R28, 0x3, RZ ;  /* 0x000000031c197824 */ /* 0x000fc800078e02ff */
[----:B------:R-:W-:-:S05]  /*0d70*/  IMAD.WIDE.U32 R14, R25, 0x4, R8 ;  /* 0x00000004190e7825 */ /* 0x000fca00078e0008 */
[----:B------:R-:W2:Y:S04]  /*0d80*/  LDG.E.CONSTANT R10, desc[UR16][R14.64+0x4] ;  /* 0x000004100e0a7981 */ /* 0x000ea8000c1e9900 */
[----:B------:R-:W3:Y:S04]  /*0d90*/  LDG.E.CONSTANT R11, desc[UR16][R14.64] ;  /* 0x000000100e0b7981 */ /* 0x000ee8000c1e9900 */
[----:B------:R-:W4:Y:S01]  /*0da0*/  LDG.E.CONSTANT R13, desc[UR16][R14.64+0x8] ;  /* 0x000008100e0d7981 */ /* 0x000f22000c1e9900 */
[----:B------:R-:W-:Y:S01]  /*0db0*/  LOP3.LUT R29, R29, 0x3, RZ, 0xc0, !PT ;  /* 0x000000031d1d7812 */ /* 0x000fe200078ec0ff */
[----:B------:R-:W-:Y:S01]  /*0dc0*/  BSSY.RECONVERGENT B0, `(.L_x_20) ;  /* 0x0000020000007945 */ /* 0x000fe20003800200 */
[----:B------:R-:W-:Y:S01]  /*0dd0*/  MOV R27, R28 ;  /* 0x0000001c001b7202 */ /* 0x000fe20000000f00 */
[----:B------:R-:W-:Y:S01]  /*0de0*/  IMAD.MOV.U32 R26, RZ, RZ, R23 ;  /* 0x000000ffff1a7224 */ /* 0x000fe200078e0017 */
[----:B------:R-:W-:Y:S01]  /*0df0*/  ISETP.NE.AND P0, PT, R29, 0x1, PT ;  /* 0x000000011d00780c */ /* 0x000fe20003f05270 */
[----:B------:R-:W-:Y:S01]  /*0e00*/  IMAD.MOV.U32 R12, RZ, RZ, R4 ;  /* 0x000000ffff0c7224 */ /* 0x000fe200078e0004 */
[----:B------:R-:W-:Y:S01]  /*0e10*/  MOV R24, R22 ;  /* 0x0000001600187202 */ /* 0x000fe20000000f00 */
[----:B--2--5:R-:W-:Y:S01]  /*0e20*/  FADD R10, R19, -R10 ;  /* 0x8000000a130a7221 */ /* 0x024fe20000000000 */
[----:B---3--:R-:W-:-:S03]  /*0e30*/  FADD R11, R18, -R11 ;  /* 0x8000000b120b7221 */ /* 0x008fc60000000000 */
[----:B------:R-:W-:Y:S01]  /*0e40*/  FMUL R10, R10, R10 ;  /* 0x0000000a0a0a7220 */ /* 0x000fe20000400000 */
[----:B----4-:R-:W-:-:S03]  /*0e50*/  FADD R13, R20, -R13 ;  /* 0x8000000d140d7221 */ /* 0x010fc60000000000 */
[----:B------:R-:W-:Y:S01]  /*0e60*/  FFMA R10, R11, R11, R10 ;  /* 0x0000000b0b0a7223 */ /* 0x000fe2000000000a */
[----:B------:R-:W-:-:S03]  /*0e70*/  MOV R11, R3 ;  /* 0x00000003000b7202 */ /* 0x000fc60000000f00 */
[----:B------:R-:W-:Y:S01]  /*0e80*/  FFMA R30, R13, R13, R10 ;  /* 0x0000000d0d1e7223 */ /* 0x000fe2000000000a */
[----:B------:R-:W-:Y:S01]  /*0e90*/  IMAD.MOV.U32 R10, RZ, RZ, R2 ;  /* 0x000000ffff0a7224 */ /* 0x000fe200078e0002 */
[----:B------:R-:W-:Y:S02]  /*0ea0*/  MOV R13, R5 ;  /* 0x00000005000d7202 */ /* 0x000fe40000000f00 */
[----:B------:R-:W0:Y:S02]  /*0eb0*/  F2F.F64.F32 R16, R30 ;  /* 0x0000001e00107310 */ /* 0x000e240000201800 */
[----:B0-----:R-:W-:-:S14]  /*0ec0*/  DSETP.GT.AND P1, PT, R2, R16, PT ;  /* 0x000000100200722a */ /* 0x001fdc0003f24000 */
[----:B------:R-:W-:Y:S05]  /*0ed0*/  @P1 BRA `(.L_x_21) ;  /* 0x0000000000381947 */ /* 0x000fea0003800000 */
[----:B------:R-:W-:Y:S01]  /*0ee0*/  DSETP.GT.AND P2, PT, R4, R16, PT ;  /* 0x000000100400722a */ /* 0x000fe20003f44000 */
[----:B------:R-:W-:Y:S01]  /*0ef0*/  IMAD.MOV.U32 R10, RZ, RZ, R16 ;  /* 0x000000ffff0a7224 */ /* 0x000fe200078e0010 */
[----:B------:R-:W-:Y:S01]  /*0f00*/  MOV R11, R17 ;  /* 0x00000011000b7202 */ /* 0x000fe20000000f00 */
[----:B------:R-:W-:Y:S02]  /*0f10*/  IMAD.MOV.U32 R26, RZ, RZ, R28 ;  /* 0x000000ffff1a7224 */ /* 0x000fe400078e001c */
[----:B------:R-:W-:-:S09]  /*0f20*/  IMAD.MOV.U32 R27, RZ, RZ, R23 ;  /* 0x000000ffff1b7224 */ /* 0x000fd200078e0017 */
[----:B------:R-:W-:Y:S01]  /*0f30*/  @!P2 DSETP.GT.AND P1, PT, R6, R16, PT ;  /* 0x000000100600a22a */ /* 0x000fe20003f24000 */
[----:B------:R-:W-:Y:S01]  /*0f40*/  @!P2 MOV R10, R4 ;  /* 0x00000004000aa202 */ /* 0x000fe20000000f00 */
[----:B------:R-:W-:Y:S01]  /*0f50*/  @!P2 IMAD.MOV.U32 R11, RZ, RZ, R5 ;  /* 0x000000ffff0ba224 */ /* 0x000fe200078e0005 */
[----:B------:R-:W-:-:S03]  /*0f60*/  @!P2 MOV R26, R22 ;  /* 0x00000016001aa202 */ /* 0x000fc60000000f00 */
[----:B------:R-:W-:Y:S01]  /*0f70*/  @!P2 FSEL R12, R16, R6, P1 ;  /* 0x00000006100ca208 */ /* 0x000fe20000800000 */
[----:B------:R-:W-:Y:S01]  /*0f80*/  IMAD.MOV.U32 R16, RZ, RZ, R2 ;  /* 0x000000ffff107224 */ /* 0x000fe200078e0002 */
[----:B------:R-:W-:Y:S02]  /*0f90*/  @!P2 FSEL R13, R17, R7, P1 ;  /* 0x00000007110da208 */ /* 0x000fe40000800000 */
[----:B------:R-:W-:Y:S02]  /*0fa0*/  @!P2 SEL R24, R28, R21, P1 ;  /* 0x000000151c18a207 */ /* 0x000fe40000800000 */
[----:B------:R-:W-:-:S07]  /*0fb0*/  MOV R17, R3 ;  /* 0x0000000300117202 */ /* 0x000fce0000000f00 */
.L_x_21:
[----:B------:R-:W-:Y:S05]  /*0fc0*/  BSYNC.RECONVERGENT B0 ;  /* 0x0000000000007941 */ /* 0x000fea0003800200 */
.L_x_20:
[----:B------:R-:W-:Y:S04]  /*0fd0*/  BSSY.RECONVERGENT B0, `(.L_x_19) ;  /* 0x000005e000007945 */ /* 0x000fe80003800200 */
[----:B------:R-:W-:Y:S05]  /*0fe0*/  @!P0 BRA `(.L_x_22) ;  /* 0x0000000400708947 */ /* 0x000fea0003800000 */
[----:B------:R-:W2:Y:S04]  /*0ff0*/  LDG.E.CONSTANT R2, desc[UR16][R14.64+0x10] ;  /* 0x000010100e027981 */ /* 0x000ea8000c1e9900 */
[----:B------:R-:W3:Y:S04]  /*1000*/  LDG.E.CONSTANT R3, desc[UR16][R14.64+0xc] ;  /* 0x00000c100e037981 */ /* 0x000ee8000c1e9900 */
[----:B------:R0:W4:Y:S01]  /*1010*/  LDG.E.CONSTANT R5, desc[UR16][R14.64+0x14] ;  /* 0x000014100e057981 */ /* 0x000122000c1e9900 */
[----:B------:R-:W-:Y:S01]  /*1020*/  BSSY.RECONVERGENT B1, `(.L_x_23) ;  /* 0x0000020000017945 */ /* 0x000fe20003800200 */
[----:B------:R-:W-:Y:S01]  /*1030*/  ISETP.NE.AND P0, PT, R29, 0x2, PT ;  /* 0x000000021d00780c */ /* 0x000fe20003f05270 */
[----:B------:R-:W-:Y:S01]  /*1040*/  IMAD.MOV.U32 R4, RZ, RZ, R16 ;  /* 0x000000ffff047224 */ /* 0x000fe200078e0010 */
[----:B------:R-:W-:Y:S01]  /*1050*/  IADD3 R21, PT, PT, R28, 0x1, RZ ;  /* 0x000000011c157810 */ /* 0x000fe20007ffe0ff */
[----:B------:R-:W-:Y:S01]  /*1060*/  IMAD.MOV.U32 R6, RZ, RZ, R10 ;  /* 0x000000ffff067224 */ /* 0x000fe200078e000a */
[----:B------:R-:W-:Y:S01]  /*1070*/  MOV R7, R11 ;  /* 0x0000000b00077202 */ /* 0x000fe20000000f00 */
[----:B0-----:R-:W-:Y:S01]  /*1080*/  IMAD.MOV.U32 R15, RZ, RZ, R27 ;  /* 0x000000ffff0f7224 */ /* 0x001fe200078e001b */
[----:B------:R-:W-:Y:S01]  /*1090*/  MOV R14, R26 ;  /* 0x0000001a000e7202 */ /* 0x000fe20000000f00 */
[----:B--2---:R-:W-:Y:S01]  /*10a0*/  FADD R2, R19, -R2 ;  /* 0x8000000213027221 */ /* 0x004fe20000000000 */
[----:B---3--:R-:W-:-:S03]  /*10b0*/  FADD R3, R18, -R3 ;  /* 0x8000000312037221 */ /* 0x008fc60000000000 */
[----:B------:R-:W-:Y:S01]  /*10c0*/  FMUL R2, R2, R2 ;  /* 0x0000000202027220 */ /* 0x000fe20000400000 */
[----:B----4-:R-:W-:-:S03]  /*10d0*/  FADD R5, R20, -R5 ;  /* 0x8000000514057221 */ /* 0x010fc60000000000 */
[----:B------:R-:W-:-:S04]  /*10e0*/  FFMA R2, R3, R3, R2 ;  /* 0x0000000303027223 */ /* 0x000fc80000000002 */
[----:B------:R-:W-:Y:S01]  /*10f0*/  FFMA R22, R5, R5, R2 ;  /* 0x0000000505167223 */ /* 0x000fe20000000002 */
[----:B------:R-:W-:-:S03]  /*1100*/  MOV R5, R17 ;  /* 0x0000001100057202 */ /* 0x000fc60000000f00 */
[----:B------:R-:W0:Y:S02]  /*1110*/  F2F.F64.F32 R2, R22 ;  /* 0x0000001600027310 */ /* 0x000e240000201800 */
[----:B0-----:R-:W-:-:S14]  /*1120*/  DSETP.GT.AND P1, PT, R16, R2, PT ;  /* 0x000000021000722a */ /* 0x001fdc0003f24000 */
[----:B------:R-:W-:Y:S05]  /*1130*/  @P1 BRA `(.L_x_24) ;  /* 0x0000000000381947 */ /* 0x000fea0003800000 */
[----:B------:R-:W-:Y:S01]  /*1140*/  DSETP.GT.AND P2, PT, R10, R2, PT ;  /* 0x000000020a00722a */ /* 0x000fe20003f44000 */
[----:B------:R-:W-:Y:S01]  /*1150*/  IMAD.MOV.U32 R4, RZ, RZ, R2 ;  /* 0x000000ffff047224 */ /* 0x000fe200078e0002 */
[----:B------:R-:W-:Y:S01]  /*1160*/  MOV R5, R3 ;  /* 0x0000000300057202 */ /* 0x000fe20000000f00 */
[----:B------:R-:W-:-:S11]  /*1170*/  IMAD.MOV.U32 R15, RZ, RZ, R21 ;  /* 0x000000ffff0f7224 */ /* 0x000fd600078e0015 */
[----:B------:R-:W-:Y:S01]  /*1180*/  @!P2 DSETP.GT.AND P1, PT, R12, R2, PT ;  /* 0x000000020c00a22a */ /* 0x000fe20003f24000 */
[----:B------:R-:W-:Y:S01]  /*1190*/  @!P2 MOV R4, R10 ;  /* 0x0000000a0004a202 */ /* 0x000fe20000000f00 */
[----:B------:R-:W-:Y:S01]  /*11a0*/  @!P2 IMAD.MOV.U32 R5, RZ, RZ, R11 ;  /* 0x000000ffff05a224 */ /* 0x000fe200078e000b */
[----:B------:R-:W-:-:S03]  /*11b0*/  @!P2 MOV R15, R26 ;  /* 0x0000001a000fa202 */ /* 0x000fc60000000f00 */
[----:B------:R-:W-:Y:S01]  /*11c0*/  @!P2 FSEL R6, R2, R12, P1 ;  /* 0x0000000c0206a208 */ /* 0x000fe20000800000 */
[----:B------:R-:W-:Y:S01]  /*11d0*/  IMAD.MOV.U32 R2, RZ, RZ, R16 ;  /* 0x000000ffff027224 */ /* 0x000fe200078e0010 */
[----:B------:R-:W-:Y:S02]  /*11e0*/  @!P2 FSEL R7, R3, R13, P1 ;  /* 0x0000000d0307a208 */ /* 0x000fe40000800000 */
[----:B------:R-:W-:Y:S01]  /*11f0*/  @!P2 SEL R14, R21, R24, P1 ;  /* 0x00000018150ea207 */ /* 0x000fe20000800000 */
[----:B------:R-:W-:Y:S01]  /*1200*/  IMAD.MOV.U32 R21, RZ, RZ, R27 ;  /* 0x000000ffff157224 */ /* 0x000fe200078e001b */
[----:B------:R-:W-:-:S07]  /*1210*/  MOV R3, R17 ;  /* 0x0000001100037202 */ /* 0x000fce0000000f00 */
.L_x_24:
[----:B------:R-:W-:Y:S05]  /*1220*/  BSYNC.RECONVERGENT B1 ;  /* 0x0000000000017941 */ /* 0x000fea0003800200 */
.L_x_23:
[----:B------:R-:W-:Y:S01]  /*1230*/  MOV R27, R21 ;  /* 0x00000015001b7202 */ /* 0x000fe20000000f00 */
[----:B------:R-:W-:Y:S01]  /*1240*/  IMAD.MOV.U32 R26, RZ, RZ, R15 ;  /* 0x000000ffff1a7224 */ /* 0x000fe200078e000f */
[----:B------:R-:W-:Y:S01]  /*1250*/  MOV R24, R14 ;  /* 0x0000000e00187202 */ /* 0x000fe20000000f00 */
[----:B------:R-:W-:Y:S01]  /*1260*/  IMAD.MOV.U32 R16, RZ, RZ, R2 ;  /* 0x000000ffff107224 */ /* 0x000fe200078e0002 */
[----:B------:R-:W-:Y:S01]  /*1270*/  MOV R17, R3 ;  /* 0x0000000300117202 */ /* 0x000fe20000000f00 */
[----:B------:R-:W-:Y:S01]  /*1280*/  IMAD.MOV.U32 R11, RZ, RZ, R5 ;  /* 0x000000ffff0b7224 */ /* 0x000fe200078e0005 */
[----:B------:R-:W-:Y:S02]  /*1290*/  MOV R10, R4 ;  /* 0x00000004000a7202 */ /* 0x000fe40000000f00 */
[----:B------:R-:W-:Y:S02]  /*12a0*/  MOV R12, R6 ;  /* 0x00000006000c7202 */ /* 0x000fe40000000f00 */
[----:B------:R-:W-:Y:S01]  /*12b0*/  MOV R13, R7 ;  /* 0x00000007000d7202 */ /* 0x000fe20000000f00 */
[----:B------:R-:W-:Y:S06]  /*12c0*/  @!P0 BRA `(.L_x_22) ;  /* 0x0000000000b88947 */ /* 0x000fec0003800000 */
[----:B------:R-:W-:-:S04]  /*12d0*/  VIADD R11, R25, 0x6 ;  /* 0x00000006190b7836 */ /* 0x000fc80000000000 */
[----:B------:R-:W-:-:S05]  /*12e0*/  IMAD.WIDE.U32 R10, R11, 0x4, R8 ;  /* 0x000000040b0a7825 */ /* 0x000fca00078e0008 */
[----:B------:R-:W2:Y:S04]  /*12f0*/  LDG.E.CONSTANT R12, desc[UR16][R10.64+0x4] ;  /* 0x000004100a0c7981 */ /* 0x000ea8000c1e9900 */
[----:B------:R-:W3:Y:S04]  /*1300*/  LDG.E.CONSTANT R13, desc[UR16][R10.64] ;  /* 0x000000100a0d7981 */ /* 0x000ee8000c1e9900 */
[----:B------:R0:W4:Y:S01]  /*1310*/  LDG.E.CONSTANT R17, desc[UR16][R10.64+0x8] ;  /* 0x000008100a117981 */ /* 0x000122000c1e9900 */
[----:B------:R-:W-:Y:S01]  /*1320*/  IADD3 R23, PT, PT, R28, 0x2, RZ ;  /* 0x000000021c177810 */ /* 0x000fe20007ffe0ff */
[----:B------:R-:W-:Y:S01]  /*1330*/  IMAD.MOV.U32 R24, RZ, RZ, R15 ;  /* 0x000000ffff187224 */ /* 0x000fe200078e000f */
[----:B------:R-:W-:-:S02]  /*1340*/  MOV R26, R21 ;  /* 0x00000015001a7202 */ /* 0x000fc40000000f00 */
[----:B------:R-:W-:Y:S02]  /*1350*/  MOV R27, R23 ;  /* 0x00000017001b7202 */ /* 0x000fe40000000f00 */
[----:B0-----:R-:W-:Y:S02]  /*1360*/  MOV R10, R2 ;  /* 0x00000002000a7202 */ /* 0x001fe40000000f00 */
[----:B------:R-:W-:Y:S01]  /*1370*/  MOV R11, R3 ;  /* 0x00000003000b7202 */ /* 0x000fe20000000f00 */
[----:B--2---:R-:W-:Y:S01]  /*1380*/  FADD R12, R19, -R12 ;  /* 0x8000000c130c7221 */ /* 0x004fe20000000000 */
[----:B---3--:R-:W-:-:S03]  /*1390*/  FADD R13, R18, -R13 ;  /* 0x8000000d120d7221 */ /* 0x008fc60000000000 */
[----:B------:R-:W-:Y:S01]  /*13a0*/  FMUL R12, R12, R12 ;  /* 0x0000000c0c0c7220 */ /* 0x000fe20000400000 */
[----:B----4-:R-:W-:-:S03]  /*13b0*/  FADD R17, R20, -R17 ;  /* 0x8000001114117221 */ /* 0x010fc60000000000 */
[----:B------:R-:W-:Y:S01]  /*13c0*/  FFMA R12, R13, R13, R12 ;  /* 0x0000000d0d0c7223 */ /* 0x000fe2000000000c */
[----:B------:R-:W-:-:S03]  /*13d0*/  MOV R13, R5 ;  /* 0x00000005000d7202 */ /* 0x000fc60000000f00 */
[----:B------:R-:W-:Y:S01]  /*13e0*/  FFMA R18, R17, R17, R12 ;  /* 0x0000001111127223 */ /* 0x000fe2000000000c */
[----:B------:R-:W-:-:S05]  /*13f0*/  IMAD.MOV.U32 R12, RZ, RZ, R4 ;  /* 0x000000ffff0c7224 */ /* 0x000fca00078e0004 */
[----:B------:R-:W0:Y:S02]  /*1400*/  F2F.F64.F32 R18, R18 ;  /* 0x0000001200127310 */ /* 0x000e240000201800 */
[----:B0-----:R-:W-:Y:S01]  /*1410*/  DSETP.GT.AND P0, PT, R2, R18, PT ;  /* 0x000000120200722a */ /* 0x001fe20003f04000 */
[----:B------:R-:W-:Y:S01]  /*1420*/  IMAD.MOV.U32 R16, RZ, RZ, R18 ;  /* 0x000000ffff107224 */ /* 0x000fe200078e0012 */
[----:B------:R-:W-:-:S12]  /*1430*/  MOV R17, R19 ;  /* 0x0000001300117202 */ /* 0x000fd80000000f00 */
[----:B------:R-:W-:Y:S05]  /*1440*/  @P0 BRA `(.L_x_22) ;  /* 0x0000000000580947 */ /* 0x000fea0003800000 */
[----:B------:R-:W-:Y:S01]  /*1450*/  DSETP.GT.AND P1, PT, R4, R18, PT ;  /* 0x000000120400722a */ /* 0x000fe20003f24000 */
[----:B------:R-:W-:Y:S01]  /*1460*/  IMAD.MOV.U32 R17, RZ, RZ, R3 ;  /* 0x000000ffff117224 */ /* 0x000fe200078e0003 */
[----:B------:R-:W-:Y:S01]  /*1470*/  MOV R16, R2 ;  /* 0x0000000200107202 */ /* 0x000fe20000000f00 */
[----:B------:R-:W-:Y:S01]  /*1480*/  IMAD.MOV.U32 R11, RZ, RZ, R19 ;  /* 0x000000ffff0b7224 */ /* 0x000fe200078e0013 */
[----:B------:R-:W-:Y:S01]  /*1490*/  MOV R27, R21 ;  /* 0x00000015001b7202 */ /* 0x000fe20000000f00 */
[----:B------:R-:W-:Y:S01]  /*14a0*/  IMAD.MOV.U32 R12, RZ, RZ, R4 ;  /* 0x000000ffff0c7224 */ /* 0x000fe200078e0004 */
[----:B------:R-:W-:Y:S02]  /*14b0*/  MOV R26, R23 ;  /* 0x00000017001a7202 */ /* 0x000fe40000000f00 */
[----:B------:R-:W-:Y:S02]  /*14c0*/  MOV R24, R15 ;  /* 0x0000000f00187202 */ /* 0x000fe40000000f00 */
[----:B------:R-:W-:-:S02]  /*14d0*/  MOV R10, R18 ;  /* 0x00000012000a7202 */ /* 0x000fc40000000f00 */
[----:B------:R-:W-:Y:S02]  /*14e0*/  MOV R13, R5 ;  /* 0x00000005000d7202 */ /* 0x000fe40000000f00 */
[----:B------:R-:W-:Y:S01]  /*14f0*/  @!P1 DSETP.GT.AND P0, PT, R6, R18, PT ;  /* 0x000000120600922a */ /* 0x000fe20003f04000 */
[----:B------:R-:W-:Y:S01]  /*1500*/  @!P1 MOV R17, R3 ;  /* 0x0000000300119202 */ /* 0x000fe20000000f00 */
[----:B------:R-:W-:Y:S01]  /*1510*/  @!P1 IMAD.MOV.U32 R16, RZ, RZ, R2 ;  /* 0x000000ffff109224 */ /* 0x000fe200078e0002 */
[----:B------:R-:W-:Y:S01]  /*1520*/  @!P1 MOV R27, R21 ;  /* 0x00000015001b9202 */ /* 0x000fe20000000f00 */
[----:B------:R-:W-:Y:S01]  /*1530*/  @!P1 IMAD.MOV.U32 R26, RZ, RZ, R15 ;  /* 0x000000ffff1a9224 */ /* 0x000fe200078e000f */
[----:B------:R-:W-:Y:S02]  /*1540*/  @!P1 MOV R10, R4 ;  /* 0x00000004000a9202 */ /* 0x000fe40000000f00 */
[----:B------:R-:W-:Y:S02]  /*1550*/  @!P1 FSEL R3, R19, R7, P0 ;  /* 0x0000000713039208 */ /* 0x000fe40000000000 */
[----:B------:R-:W-:-:S02]  /*1560*/  @!P1 FSEL R2, R18, R6, P0 ;  /* 0x0000000612029208 */ /* 0x000fc40000000000 */
[----:B------:R-:W-:Y:S01]  /*1570*/  @!P1 SEL R24, R23, R14, P0 ;  /* 0x0000000e17189207 */ /* 0x000fe20000000000 */
[----:B------:R-:W-:Y:S01]  /*1580*/  @!P1 IMAD.MOV.U32 R13, RZ, RZ, R3 ;  /* 0x000000ffff0d9224 */ /* 0x000fe200078e0003 */
[----:B------:R-:W-:Y:S02]  /*1590*/  @!P1 MOV R11, R5 ;  /* 0x00000005000b9202 */ /* 0x000fe40000000f00 */
[----:B------:R-:W-:-:S07]  /*15a0*/  @!P1 MOV R12, R2 ;  /* 0x00000002000c9202 */ /* 0x000fce0000000f00 */
.L_x_22:
[----:B------:R-:W-:Y:S05]  /*15b0*/  BSYNC.RECONVERGENT B0 ;  /* 0x0000000000007941 */ /* 0x000fea0003800200 */
.L_x_19:
[----:B------:R-:W0:Y:S01]  /*15c0*/  F2F.F32.F64 R11, R10 ;  /* 0x0000000a000b7310 */ /* 0x000e220000301000 */
[----:B------:R-:W-:Y:S01]  /*15d0*/  HFMA2 R5, -RZ, RZ, 0, 2.384185791015625e-07 ;  /* 0x00000004ff057431 */ /* 0x000fe200000001ff */
[----:B------:R-:W1:Y:S01]  /*15e0*/  LDCU UR9, c[0x0][0x384] ;  /* 0x00007080ff0977ac */ /* 0x000e620008000800 */
[----:B------:R-:W-:Y:S01]  /*15f0*/  MOV R3, 0x4 ;  /* 0x0000000400037802 */ /* 0x000fe20000000f00 */
[C---:B------:R-:W-:Y:S02]  /*1600*/  IMAD R4, R0.reuse, 0x3, RZ ;  /* 0x0000000300047824 */ /* 0x040fe400078e02ff */
[----:B------:R-:W-:Y:S02]  /*1610*/  VIADD R0, R0, UR11 ;  /* 0x0000000b00007c36 */ /* 0x000fe40008000000 */
[----:B------:R-:W2:Y:S01]  /*1620*/  F2F.F32.F64 R17, R16 ;  /* 0x0000001000117310 */ /* 0x000ea20000301000 */
[----:B------:R-:W-:-:S04]  /*1630*/  IMAD.WIDE.U32 R2, R4, R3, UR4 ;  /* 0x0000000404027e25 */ /* 0x000fc8000f8e0003 */
[----:B------:R-:W-:Y:S01]  /*1640*/  IMAD.WIDE.U32 R4, R4, R5, UR6 ;  /* 0x0000000604047e25 */ /* 0x000fe2000f8e0005 */
[----:B0-----:R0:W-:Y:S02]  /*1650*/  STG.E desc[UR16][R2.64+0x4], R11 ;  /* 0x0000040b02007986 */ /* 0x0011e4000c101910 */
[----:B------:R-:W3:Y:S01]  /*1660*/  F2F.F32.F64 R13, R12 ;  /* 0x0000000c000d7310 */ /* 0x000ee20000301000 */
[----:B-1----:R-:W-:Y:S01]  /*1670*/  ISETP.GE.AND P0, PT, R0, UR9, PT ;  /* 0x0000000900007c0c */ /* 0x002fe2000bf06270 */
[----:B--2---:R0:W-:Y:S04]  /*1680*/  STG.E desc[UR16][R2.64], R17 ;  /* 0x0000001102007986 */ /* 0x0041e8000c101910 */
[----:B---3--:R0:W-:Y:S04]  /*1690*/  STG.E desc[UR16][R2.64+0x8], R13 ;  /* 0x0000080d02007986 */ /* 0x0081e8000c101910 */
[----:B------:R0:W-:Y:S04]  /*16a0*/  STG.E desc[UR16][R4.64], R27 ;  /* 0x0000001b04007986 */ /* 0x0001e8000c101910 */
[----:B------:R0:W-:Y:S04]  /*16b0*/  STG.E desc[UR16][R4.64+0x4], R26 ;  /* 0x0000041a04007986 */ /* 0x0001e8000c101910 */
[----:B------:R0:W-:Y:S01]  /*16c0*/  STG.E desc[UR16][R4.64+0x8], R24 ;  /* 0x0000081804007986 */ /* 0x0001e2000c101910 */
[----:B------:R-:W-:Y:S05]  /*16d0*/  @!P0 BRA `(.L_x_25) ;  /* 0xffffffe800b08947 */ /* 0x000fea000383ffff */
[----:B------:R-:W-:Y:S05]  /*16e0*/  EXIT ;  /* 0x000000000000794d */ /* 0x000fea0003800000 */
.L_x_8:
[----:B------:R-:W0:Y:S01]  /*16f0*/  I2F.U32.RP R7, UR11 ;  /* 0x0000000b00077d06 */ /* 0x000e220008209000 */
[----:B------:R-:W-:Y:S01]  /*1700*/  VIADD R4, R0, UR11 ;  /* 0x0000000b00047c36 */ /* 0x000fe20008000000 */
[----:B------:R-:W-:Y:S01]  /*1710*/  ISETP.NE.U32.AND P2, PT, RZ, UR11, PT ;  /* 0x0000000bff007c0c */ /* 0x000fe2000bf45070 */
[----:B------:R-:W-:Y:S03]  /*1720*/  BSSY.RECONVERGENT B0, `(.L_x_26) ;  /* 0x000002d000007945 */ /* 0x000fe60003800200 */
[C---:B------:R-:W-:Y:S02]  /*1730*/  ISETP.GE.U32.AND P0, PT, R4.reuse, UR10, PT ;  /* 0x0000000a04007c0c */ /* 0x040fe4000bf06070 */
[----:B------:R-:W-:Y:S02]  /*1740*/  VIMNMX.U32 R5, PT, PT, R4, UR10, !PT ;  /* 0x0000000a04057c48 */ /* 0x000fe4000ffe0000 */
[----:B------:R-:W-:-:S04]  /*1750*/  SEL R6, RZ, 0x1, P0 ;  /* 0x00000001ff067807 */ /* 0x000fc80000000000 */
[----:B------:R-:W-:Y:S01]  /*1760*/  IADD3 R5, PT, PT, R5, -R4, -R6 ;  /* 0x8000000405057210 */ /* 0x000fe20007ffe806 */
[----:B0-----:R-:W0:Y:S02]  /*1770*/  MUFU.RCP R7, R7 ;  /* 0x0000000700077308 */ /* 0x001e240000001000 */
[----:B0-----:R-:W-:-:S06]  /*1780*/  IADD3 R2, PT, PT, R7, 0xffffffe, RZ ;  /* 0x0ffffffe07027810 */ /* 0x001fcc0007ffe0ff */
[----:B------:R0:W1:Y:S02]  /*1790*/  F2I.FTZ.U32.TRUNC.NTZ R3, R2 ;  /* 0x0000000200037305 */ /* 0x000064000021f000 */
[----:B0-----:R-:W-:Y:S02]  /*17a0*/  MOV R2, RZ ;  /* 0x000000ff00027202 */ /* 0x001fe40000000f00 */
[----:B-1----:R-:W-:-:S05]  /*17b0*/  IADD3 R9, PT, PT, RZ, -R3, RZ ;  /* 0x80000003ff097210 */ /* 0x002fca0007ffe0ff */
[----:B------:R-:W-:-:S04]  /*17c0*/  IMAD R9, R9, UR11, RZ ;  /* 0x0000000b09097c24 */ /* 0x000fc8000f8e02ff */
[----:B------:R-:W-:-:S06]  /*17d0*/  IMAD.HI.U32 R8, R3, R9, R2 ;  /* 0x0000000903087227 */ /* 0x000fcc00078e0002 */
[----:B------:R-:W-:-:S05]  /*17e0*/  IMAD.HI.U32 R3, R8, R5, RZ ;  /* 0x0000000508037227 */ /* 0x000fca00078e00ff */
[----:B------:R-:W-:-:S05]  /*17f0*/  IADD3 R2, PT, PT, -R3, RZ, RZ ;  /* 0x000000ff03027210 */ /* 0x000fca0007ffe1ff */
[----:B------:R-:W-:-:S05]  /*1800*/  IMAD R5, R2, UR11, R5 ;  /* 0x0000000b02057c24 */ /* 0x000fca000f8e0205 */
[----:B------:R-:W-:-:S13]  /*1810*/  ISETP.GE.U32.AND P0, PT, R5, UR11, PT ;  /* 0x0000000b05007c0c */ /* 0x000fda000bf06070 */
[----:B------:R-:W-:Y:S01]  /*1820*/  @P0 VIADD R5, R5, -UR11 ;  /* 0x8000000b05050c36 */ /* 0x000fe20008000000 */
[----:B------:R-:W-:-:S04]  /*1830*/  @P0 IADD3 R3, PT, PT, R3, 0x1, RZ ;  /* 0x0000000103030810 */ /* 0x000fc80007ffe0ff */
[----:B------:R-:W-:-:S13]  /*1840*/  ISETP.GE.U32.AND P1, PT, R5, UR11, PT ;  /* 0x0000000b05007c0c */ /* 0x000fda000bf26070 */
[----:B------:R-:W-:Y:S02]  /*1850*/  @P1 IADD3 R3, PT, PT, R3, 0x1, RZ ;  /* 0x0000000103031810 */ /* 0x000fe40007ffe0ff */
[----:B------:R-:W-:-:S05]  /*1860*/  @!P2 LOP3.LUT R3, RZ, UR11, RZ, 0x33, !PT ;  /* 0x0000000bff03ac12 */ /* 0x000fca000f8e33ff */
[----:B------:R-:W-:-:S05]  /*1870*/  IMAD.IADD R2, R6, 0x1, R3 ;  /* 0x0000000106027824 */ /* 0x000fca00078e0203 */
[C---:B------:R-:W-:Y:S02]  /*1880*/  LOP3.LUT R3, R2.reuse, 0x3, RZ, 0xc0, !PT ;  /* 0x0000000302037812 */ /* 0x040fe400078ec0ff */
[----:B------:R-:W-:Y:S02]  /*1890*/  ISETP.GE.U32.AND P1, PT, R2, 0x3, PT ;  /* 0x000000030200780c */ /* 0x000fe40003f26070 */
[----:B------:R-:W-:-:S13]  /*18a0*/  ISETP.NE.AND P0, PT, R3, 0x3, PT ;  /* 0x000000030300780c */ /* 0x000fda0003f05270 */
[----:B------:R-:W-:Y:S05]  /*18b0*/  @!P0 BRA `(.L_x_27) ;  /* 0x00000000004c8947 */ /* 0x000fea0003800000 */
[----:B------:R-:W-:Y:S01]  /*18c0*/  IADD3 R2, PT, PT, R2, 0x1, RZ ;  /* 0x0000000102027810 */ /* 0x000fe20007ffe0ff */
[----:B------:R-:W-:Y:S02]  /*18d0*/  HFMA2 R6, -RZ, RZ, 0, 0 ;  /* 0x00000000ff067431 */ /* 0x000fe400000001ff */
[----:B------:R-:W-:Y:S01]  /*18e0*/  IMAD.MOV.U32 R7, RZ, RZ, 0x7f800000 ;  /* 0x7f800000ff077424 */ /* 0x000fe200078e00ff */
[----:B------:R-:W-:-:S07]  /*18f0*/  LOP3.LUT R9, R2, 0x3, RZ, 0xc0, !PT ;  /* 0x0000000302097812 */ /* 0x000fce00078ec0ff */
.L_x_28:
[----:B0-----:R-:W-:Y:S01]  /*1900*/  MOV R3, 0x4 ;  /* 0x0000000400037802 */ /* 0x001fe20000000f00 */
[----:B------:R-:W-:Y:S01]  /*1910*/  IMAD R4, R0, 0x3, RZ ;  /* 0x0000000300047824 */ /* 0x000fe200078e02ff */
[----:B------:R-:W-:Y:S01]  /*1920*/  MOV R5, 0x4 ;  /* 0x0000000400057802 */ /* 0x000fe20000000f00 */
[----:B------:R-:W-:Y:S01]  /*1930*/  VIADD R6, R6, 0x1 ;  /* 0x0000000106067836 */ /* 0x000fe20000000000 */
[----:B------:R-:W-:Y:S01]  /*1940*/  IADD3 R0, PT, PT, R0, UR11, RZ ;  /* 0x0000000b00007c10 */ /* 0x000fe2000fffe0ff */
[----:B------:R-:W-:-:S03]  /*1950*/  IMAD.WIDE.U32 R2, R4, R3, UR4 ;  /* 0x0000000404027e25 */ /* 0x000fc6000f8e0003 */
[----:B------:R-:W-:Y:S01]  /*1960*/  ISETP.NE.AND P0, PT, R6, R9, PT ;  /* 0x000000090600720c */ /* 0x000fe20003f05270 */
[----:B------:R-:W-:Y:S01]  /*1970*/  IMAD.WIDE.U32 R4, R4, R5, UR6 ;  /* 0x0000000604047e25 */ /* 0x000fe2000f8e0005 */
[----:B------:R0:W-:Y:S04]  /*1980*/  STG.E desc[UR16][R2.64], R7 ;  /* 0x0000000702007986 */ /* 0x0001e8000c101910 */
[----:B------:R0:W-:Y:S04]  /*1990*/  STG.E desc[UR16][R2.64+0x4], R7 ;  /* 0x0000040702007986 */ /* 0x0001e8000c101910 */
[----:B------:R0:W-:Y:S04]  /*19a0*/  STG.E desc[UR16][R2.64+0x8], R7 ;  /* 0x0000080702007986 */ /* 0x0001e8000c101910 */
[----:B------:R0:W-:Y:S04]  /*19b0*/  STG.E desc[UR16][R4.64], RZ ;  /* 0x000000ff04007986 */ /* 0x0001e8000c101910 */
[----:B------:R0:W-:Y:S04]  /*19c0*/  STG.E desc[UR16][R4.64+0x4], RZ ;  /* 0x000004ff04007986 */ /* 0x0001e8000c101910 */
[----:B------:R0:W-:Y:S01]  /*19d0*/  STG.E desc[UR16][R4.64+0x8], RZ ;  /* 0x000008ff04007986 */ /* 0x0001e2000c101910 */
[----:B------:R-:W-:Y:S05]  /*19e0*/  @P0 BRA `(.L_x_28) ;  /* 0xfffffffc00c40947 */ /* 0x000fea000383ffff */
.L_x_27:
[----:B------:R-:W-:Y:S05]  /*19f0*/  BSYNC.RECONVERGENT B0 ;  /* 0x0000000000007941 */ /* 0x000fea0003800200 */
.L_x_26:
[----:B------:R-:W-:Y:S05]  /*1a00*/  @!P1 EXIT ;  /* 0x000000000000994d */ /* 0x000fea0003800000 */
.L_x_29:
[----:B--2---:R-:W-:Y:S02]  /*1a10*/  HFMA2 R9, -RZ, RZ, 0, 2.384185791015625e-07 ;  /* 0x00000004ff097431 */ /* 0x004fe400000001ff */
[C---:B------:R-:W-:Y:S01]  /*1a20*/  IMAD R8, R0.reuse, 0x3, RZ ;  /* 0x0000000300087824 */ /* 0x040fe200078e02ff */
[----:B0-----:R-:W-:Y:S01]  /*1a30*/  MOV R7, 0x4 ;  /* 0x0000000400077802 */ /* 0x001fe20000000f00 */
[----:B------:R-:W-:Y:S02]  /*1a40*/  VIADD R0, R0, UR11 ;  /* 0x0000000b00007c36 */ /* 0x000fe40008000000 */
[----:B------:R-:W-:Y:S01]  /*1a50*/  HFMA2 R5, -RZ, RZ, 0, 2.384185791015625e-07 ;  /* 0x00000004ff057431 */ /* 0x000fe200000001ff */
[----:B------:R-:W-:Y:S01]  /*1a60*/  MOV R11, 0x7f800000 ;  /* 0x7f800000000b7802 */ /* 0x000fe20000000f00 */
[----:B------:R-:W-:Y:S02]  /*1a70*/  IMAD.MOV.U32 R3, RZ, RZ, 0x4 ;  /* 0x00000004ff037424 */ /* 0x000fe400078e00ff */
[----:B------:R-:W-:-:S02]  /*1a80*/  HFMA2 R15, -RZ, RZ, 0, 2.384185791015625e-07 ;  /* 0x00000004ff0f7431 */ /* 0x000fc400000001ff */
[C---:B------:R-:W-:Y:S01]  /*1a90*/  IMAD R4, R0.reuse, 0x3, RZ ;  /* 0x0000000300047824 */ /* 0x040fe200078e02ff */
[----:B------:R-:W-:Y:S01]  /*1aa0*/  IADD3 R0, PT, PT, R0, UR11, RZ ;  /* 0x0000000b00007c10 */ /* 0x000fe2000fffe0ff */
[----:B------:R-:W-:-:S04]  /*1ab0*/  IMAD.WIDE.U32 R6, R8, R7, UR4 ;  /* 0x0000000408067e25 */ /* 0x000fc8000f8e0007 */
[----:B------:R-:W-:Y:S01]  /*1ac0*/  IMAD.WIDE.U32 R8, R8, R9, UR6 ;  /* 0x0000000608087e25 */ /* 0x000fe2000f8e0009 */
[----:B------:R-:W-:Y:S03]  /*1ad0*/  STG.E desc[UR16][R6.64], R11 ;  /* 0x0000000b06007986 */ /* 0x000fe6000c101910 */
[C---:B------:R-:W-:Y:S01]  /*1ae0*/  IMAD R10, R0.reuse, 0x3, RZ ;  /* 0x00000003000a7824 */ /* 0x040fe200078e02ff */
[----:B------:R-:W-:Y:S01]  /*1af0*/  IADD3 R0, PT, PT, R0, UR11, RZ ;  /* 0x0000000b00007c10 */ /* 0x000fe2000fffe0ff */
[----:B------:R-:W-:Y:S01]  /*1b00*/  STG.E desc[UR16][R6.64+0x4], R11 ;  /* 0x0000040b06007986 */ /* 0x000fe2000c101910 */
[----:B------:R-:W-:-:S03]  /*1b10*/  IMAD.WIDE.U32 R2, R4, R3, UR4 ;  /* 0x0000000404027e25 */ /* 0x000fc6000f8e0003 */
[----:B------:R0:W-:Y:S01]  /*1b20*/  STG.E desc[UR16][R6.64+0x8], R11 ;  /* 0x0000080b06007986 */ /* 0x0001e2000c101910 */
[----:B------:R-:W-:-:S03]  /*1b30*/  IMAD.WIDE.U32 R4, R4, R5, UR6 ;  /* 0x0000000604047e25 */ /* 0x000fc6000f8e0005 */
[----:B------:R-:W-:Y:S01]  /*1b40*/  STG.E desc[UR16][R8.64], RZ ;  /* 0x000000ff08007986 */ /* 0x000fe2000c101910 */
[----:B------:R-:W-:-:S03]  /*1b50*/  IMAD.MOV.U32 R13, RZ, RZ, 0x4 ;  /* 0x00000004ff0d7424 */ /* 0x000fc600078e00ff */
[----:B------:R-:W-:Y:S04]  /*1b60*/  STG.E desc[UR16][R8.64+0x4], RZ ;  /* 0x000004ff08007986 */ /* 0x000fe8000c101910 */
[----:B------:R1:W-:Y:S01]  /*1b70*/  STG.E desc[UR16][R8.64+0x8], RZ ;  /* 0x000008ff08007986 */ /* 0x0003e2000c101910 */
[----:B0-----:R-:W-:-:S03]  /*1b80*/  IMAD.MOV.U32 R7, RZ, RZ, 0x4 ;  /* 0x00000004ff077424 */ /* 0x001fc600078e00ff */
[----:B------:R-:W-:Y:S01]  /*1b90*/  STG.E desc[UR16][R2.64], R11 ;  /* 0x0000000b02007986 */ /* 0x000fe2000c101910 */
[----:B------:R-:W-:-:S03]  /*1ba0*/  IMAD.WIDE.U32 R6, R10, R7, UR4 ;  /* 0x000000040a067e25 */ /* 0x000fc6000f8e0007 */
[----:B------:R-:W-:Y:S01]  /*1bb0*/  STG.E desc[UR16][R2.64+0x4], R11 ;  /* 0x0000040b02007986 */ /* 0x000fe2000c101910 */
[----:B-1----:R-:W-:Y:S01]  /*1bc0*/  MOV R9, 0x4 ;  /* 0x0000000400097802 */ /* 0x002fe20000000f00 */
[C---:B------:R-:W-:Y:S02]  /*1bd0*/  IMAD R8, R0.reuse, 0x3, RZ ;  /* 0x0000000300087824 */ /* 0x040fe400078e02ff */
[----:B------:R0:W-:Y:S01]  /*1be0*/  STG.E desc[UR16][R2.64+0x8], R11 ;  /* 0x0000080b02007986 */ /* 0x0001e2000c101910 */
[----:B------:R-:W-:-:S03]  /*1bf0*/  IADD3 R0, PT, PT, R0, UR11, RZ ;  /* 0x0000000b00007c10 */ /* 0x000fc6000fffe0ff */
[----:B------:R-:W-:Y:S01]  /*1c00*/  STG.E desc[UR16][R4.64], RZ ;  /* 0x000000ff04007986 */ /* 0x000fe2000c101910 */
[----:B------:R-:W-:-:S03]  /*1c10*/  ISETP.GE.AND P0, PT, R0, UR10, PT ;  /* 0x0000000a00007c0c */ /* 0x000fc6000bf06270 */
[----:B------:R-:W-:Y:S04]  /*1c20*/  STG.E desc[UR16][R4.64+0x4], RZ ;  /* 0x000004ff04007986 */ /* 0x000fe8000c101910 */
[----:B------:R1:W-:Y:S01]  /*1c30*/  STG.E desc[UR16][R4.64+0x8], RZ ;  /* 0x000008ff04007986 */ /* 0x0003e2000c101910 */
[----:B0-----:R-:W-:-:S03]  /*1c40*/  IMAD.WIDE.U32 R2, R10, R9, UR6 ;  /* 0x000000060a027e25 */ /* 0x001fc6000f8e0009 */
[----:B------:R2:W-:Y:S04]  /*1c50*/  STG.E desc[UR16][R6.64], R11 ;  /* 0x0000000b06007986 */ /* 0x0005e8000c101910 */
[----:B------:R2:W-:Y:S01]  /*1c60*/  STG.E desc[UR16][R6.64+0x4], R11 ;  /* 0x0000040b06007986 */ /* 0x0005e2000c101910 */
[----:B-1----:R-:W-:-:S03]  /*1c70*/  IMAD.WIDE.U32 R4, R8, R13, UR4 ;  /* 0x0000000408047e25 */ /* 0x002fc6000f8e000d */
[----:B------:R2:W-:Y:S01]  /*1c80*/  STG.E desc[UR16][R6.64+0x8], R11 ;  /* 0x0000080b06007986 */ /* 0x0005e2000c101910 */
[----:B------:R-:W-:-:S03]  /*1c90*/  IMAD.WIDE.U32 R8, R8, R15, UR6 ;  /* 0x0000000608087e25 */ /* 0x000fc6000f8e000f */
[----:B------:R2:W-:Y:S04]  /*1ca0*/  STG.E desc[UR16][R2.64], RZ ;  /* 0x000000ff02007986 */ /* 0x0005e8000c101910 */
[----:B------:R2:W-:Y:S04]  /*1cb0*/  STG.E desc[UR16][R2.64+0x4], RZ ;  /* 0x000004ff02007986 */ /* 0x0005e8000c101910 */
[----:B------:R2:W-:Y:S04]  /*1cc0*/  STG.E desc[UR16][R2.64+0x8], RZ ;  /* 0x000008ff02007986 */ /* 0x0005e8000c101910 */
[----:B------:R2:W-:Y:S04]  /*1cd0*/  STG.E desc[UR16][R4.64], R11 ;  /* 0x0000000b04007986 */ /* 0x0005e8000c101910 */
[----:B------:R2:W-:Y:S04]  /*1ce0*/  STG.E desc[UR16][R4.64+0x4], R11 ;  /* 0x0000040b04007986 */ /* 0x0005e8000c101910 */
[----:B------:R2:W-:Y:S04]  /*1cf0*/  STG.E desc[UR16][R4.64+0x8], R11 ;  /* 0x0000080b04007986 */ /* 0x0005e8000c101910 */
[----:B------:R2:W-:Y:S04]  /*1d00*/  STG.E desc[UR16][R8.64], RZ ;  /* 0x000000ff08007986 */ /* 0x0005e8000c101910 */
[----:B------:R2:W-:Y:S04]  /*1d10*/  STG.E desc[UR16][R8.64+0x4], RZ ;  /* 0x000004ff08007986 */ /* 0x0005e8000c101910 */
[----:B------:R2:W-:Y:S01]  /*1d20*/  STG.E desc[UR16][R8.64+0x8], RZ ;  /* 0x000008ff08007986 */ /* 0x0005e2000c101910 */
[----:B------:R-:W-:Y:S05]  /*1d30*/  @!P0 BRA `(.L_x_29) ;  /* 0xfffffffc00348947 */ /* 0x000fea000383ffff */
[----:B------:R-:W-:Y:S05]  /*1d40*/  EXIT ;  /* 0x000000000000794d */ /* 0x000fea0003800000 */
.L_x_30:
        /* <DEDUP_REMOVED lines=11> */
.L_x_33:


//--------------------- .nv.shared.reserved.0     --------------------------
	.section	.nv.shared.reserved.0,"aw",@nobits
	.weak		__nv_reservedSMEM_offset_0_alias
	.size		__nv_reservedSMEM_offset_0_alias, 0, 64
	.other		__nv_reservedSMEM_offset_0_alias,@"STO_CUDA_RESERVED_SHARED STV_DEFAULT"
__nv_reservedSMEM_offset_0_alias:
	.zero		0
	.zero		64


//--------------------- .nv.constant0._Z25threeinterpolate_gpu_gradiiiiPKfPKiS0_Pf --------------------------
	.section	.nv.constant0._Z25threeinterpolate_gpu_gradiiiiPKfPKiS0_Pf,"a",@progbits
	.sectionflags	@""
	.align	4
.nv.constant0._Z25threeinterpolate_gpu_gradiiiiPKfPKiS0_Pf:
	.zero		944


//--------------------- .nv.constant0._Z20threeinterpolate_gpuiiiiPKfPKiS0_Pf --------------------------
	.section	.nv.constant0._Z20threeinterpolate_gpuiiiiPKfPKiS0_Pf,"a",@progbits
	.sectionflags	@""
	.align	4
.nv.constant0._Z20threeinterpolate_gpuiiiiPKfPKiS0_Pf:
	.zero		944


//--------------------- .nv.constant0._Z11threenn_gpuiiiPKfS0_PfPi --------------------------
	.section	.nv.constant0._Z11threenn_gpuiiiPKfS0_PfPi,"a",@progbits
	.sectionflags	@""
	.align	4
.nv.constant0._Z11threenn_gpuiiiPKfS0_PfPi:
	.zero		944


//--------------------- SYMBOLS --------------------------

	.type		.nv.reservedSmem.offset0,@object
	.size		.nv.reservedSmem.offset0,0x4
